//
// Generated by NVIDIA NVVM Compiler
//
// Compiler Build ID: CL-36424714
// Cuda compilation tools, release 13.0, V13.0.88
// Based on NVVM 20.0.0
//

.version 9.0
.target sm_100
.address_size 64

	// .globl	_Z3BMMPjS_Piiii
// _ZZ9BMM_SHMEMPjS_PiiiiE2As has been demoted
// _ZZ9BMM_SHMEMPjS_PiiiiE2Bs has been demoted

.visible .entry _Z3BMMPjS_Piiii(
	.param .u64 .ptr .align 1 _Z3BMMPjS_Piiii_param_0,
	.param .u64 .ptr .align 1 _Z3BMMPjS_Piiii_param_1,
	.param .u64 .ptr .align 1 _Z3BMMPjS_Piiii_param_2,
	.param .u32 _Z3BMMPjS_Piiii_param_3,
	.param .u32 _Z3BMMPjS_Piiii_param_4,
	.param .u32 _Z3BMMPjS_Piiii_param_5
)
{
	.reg .pred 	%p<6>;
	.reg .b32 	%r<138>;
	.reg .b64 	%rd<29>;

	ld.param.u64 	%rd4, [_Z3BMMPjS_Piiii_param_0];
	ld.param.u64 	%rd5, [_Z3BMMPjS_Piiii_param_1];
	ld.param.u64 	%rd3, [_Z3BMMPjS_Piiii_param_2];
	ld.param.u32 	%r45, [_Z3BMMPjS_Piiii_param_4];
	ld.param.u32 	%r46, [_Z3BMMPjS_Piiii_param_5];
	cvta.to.global.u64 	%rd1, %rd5;
	cvta.to.global.u64 	%rd2, %rd4;
	mov.u32 	%r48, %ctaid.x;
	mov.u32 	%r49, %ntid.y;
	mov.u32 	%r50, %tid.y;
	mad.lo.s32 	%r1, %r48, %r49, %r50;
	mov.u32 	%r2, %ctaid.y;
	shr.s32 	%r51, %r45, 31;
	shr.u32 	%r52, %r51, 25;
	add.s32 	%r53, %r45, %r52;
	shr.s32 	%r3, %r53, 7;
	setp.lt.s32 	%p1, %r45, 128;
	mov.b32 	%r136, 0;
	mov.u32 	%r137, %r136;
	@%p1 bra 	$L__BB0_8;
	mul.lo.s32 	%r56, %r1, %r45;
	shl.b32 	%r4, %r56, 3;
	mul.lo.s32 	%r57, %r2, %r45;
	shl.b32 	%r5, %r57, 3;
	add.s32 	%r58, %r3, -1;
	and.b32  	%r6, %r3, 3;
	setp.lt.u32 	%p2, %r58, 3;
	mov.b32 	%r130, 0;
	mov.u32 	%r129, %r130;
	mov.u32 	%r123, %r130;
	@%p2 bra 	$L__BB0_4;
	and.b32  	%r123, %r3, 16777212;
	neg.s32 	%r133, %r123;
	add.s32 	%r132, %r5, 256;
	add.s32 	%r131, %r4, 256;
	mov.b32 	%r130, 0;
$L__BB0_3:
	add.s32 	%r60, %r131, -256;
	shr.s32 	%r61, %r60, 31;
	shr.u32 	%r62, %r61, 27;
	add.s32 	%r63, %r60, %r62;
	shr.s32 	%r64, %r63, 5;
	mul.wide.s32 	%rd6, %r64, 4;
	add.s64 	%rd7, %rd2, %rd6;
	wmma.load.a.sync.aligned.row.m8n8k128.global.b1 	{%r65}, [%rd7], %r45;
	add.s32 	%r66, %r132, -256;
	shr.u32 	%r67, %r66, 5;
	mul.wide.u32 	%rd8, %r67, 4;
	add.s64 	%rd9, %rd1, %rd8;
	wmma.load.a.sync.aligned.row.m8n8k128.global.b1 	{%r68}, [%rd9], %r45;
	wmma.mma.xor.popc.sync.aligned.row.col.m8n8k128.s32.b1.b1.s32 {%r69, %r70}, {%r68}, {%r71}, {%r129, %r130};
	add.s32 	%r72, %r131, -128;
	shr.s32 	%r73, %r72, 31;
	shr.u32 	%r74, %r73, 27;
	add.s32 	%r75, %r72, %r74;
	shr.s32 	%r76, %r75, 5;
	mul.wide.s32 	%rd10, %r76, 4;
	add.s64 	%rd11, %rd2, %rd10;
	wmma.load.a.sync.aligned.row.m8n8k128.global.b1 	{%r77}, [%rd11], %r45;
	add.s32 	%r78, %r132, -128;
	shr.u32 	%r79, %r78, 5;
	mul.wide.u32 	%rd12, %r79, 4;
	add.s64 	%rd13, %rd1, %rd12;
	wmma.load.a.sync.aligned.row.m8n8k128.global.b1 	{%r80}, [%rd13], %r45;
	wmma.mma.xor.popc.sync.aligned.row.col.m8n8k128.s32.b1.b1.s32 {%r81, %r82}, {%r80}, {%r83}, {%r69, %r70};
	add.s32 	%r84, %r131, 128;
	shr.s32 	%r85, %r131, 31;
	shr.u32 	%r86, %r85, 27;
	add.s32 	%r87, %r131, %r86;
	shr.s32 	%r88, %r87, 5;
	mul.wide.s32 	%rd14, %r88, 4;
	add.s64 	%rd15, %rd2, %rd14;
	wmma.load.a.sync.aligned.row.m8n8k128.global.b1 	{%r89}, [%rd15], %r45;
	add.s32 	%r90, %r132, 128;
	shr.u32 	%r91, %r132, 5;
	mul.wide.u32 	%rd16, %r91, 4;
	add.s64 	%rd17, %rd1, %rd16;
	wmma.load.a.sync.aligned.row.m8n8k128.global.b1 	{%r92}, [%rd17], %r45;
	wmma.mma.xor.popc.sync.aligned.row.col.m8n8k128.s32.b1.b1.s32 {%r93, %r94}, {%r92}, {%r95}, {%r81, %r82};
	shr.s32 	%r96, %r84, 31;
	shr.u32 	%r97, %r96, 27;
	add.s32 	%r98, %r84, %r97;
	shr.s32 	%r99, %r98, 5;
	mul.wide.s32 	%rd18, %r99, 4;
	add.s64 	%rd19, %rd2, %rd18;
	wmma.load.a.sync.aligned.row.m8n8k128.global.b1 	{%r100}, [%rd19], %r45;
	shr.u32 	%r101, %r90, 5;
	mul.wide.u32 	%rd20, %r101, 4;
	add.s64 	%rd21, %rd1, %rd20;
	wmma.load.a.sync.aligned.row.m8n8k128.global.b1 	{%r102}, [%rd21], %r45;
	wmma.mma.xor.popc.sync.aligned.row.col.m8n8k128.s32.b1.b1.s32 {%r129, %r130}, {%r102}, {%r103}, {%r93, %r94};
	add.s32 	%r133, %r133, 4;
	add.s32 	%r132, %r132, 512;
	add.s32 	%r131, %r131, 512;
	setp.eq.s32 	%p3, %r133, 0;
	@%p3 bra 	$L__BB0_4;
	bra.uni 	$L__BB0_3;
$L__BB0_4:
	setp.eq.s32 	%p4, %r6, 0;
	@%p4 bra 	$L__BB0_7;
	shl.b32 	%r104, %r123, 7;
	add.s32 	%r126, %r5, %r104;
	add.s32 	%r125, %r4, %r104;
	neg.s32 	%r124, %r6;
$L__BB0_6:
	.pragma "nounroll";
	shr.s32 	%r105, %r125, 31;
	shr.u32 	%r106, %r105, 27;
	add.s32 	%r107, %r125, %r106;
	shr.s32 	%r108, %r107, 5;
	mul.wide.s32 	%rd22, %r108, 4;
	add.s64 	%rd23, %rd2, %rd22;
	wmma.load.a.sync.aligned.row.m8n8k128.global.b1 	{%r109}, [%rd23], %r45;
	shr.u32 	%r110, %r126, 5;
	mul.wide.u32 	%rd24, %r110, 4;
	add.s64 	%rd25, %rd1, %rd24;
	wmma.load.a.sync.aligned.row.m8n8k128.global.b1 	{%r111}, [%rd25], %r45;
	wmma.mma.xor.popc.sync.aligned.row.col.m8n8k128.s32.b1.b1.s32 {%r129, %r130}, {%r111}, {%r112}, {%r129, %r130};
	add.s32 	%r126, %r126, 128;
	add.s32 	%r125, %r125, 128;
	add.s32 	%r124, %r124, 1;
	setp.ne.s32 	%p5, %r124, 0;
	@%p5 bra 	$L__BB0_6;
$L__BB0_7:
	shl.b32 	%r137, %r129, 1;
	shl.b32 	%r136, %r130, 1;
$L__BB0_8:
	sub.s32 	%r113, %r45, %r137;
	sub.s32 	%r114, %r45, %r136;
	cvta.to.global.u64 	%rd26, %rd3;
	mul.lo.s32 	%r115, %r1, %r46;
	shl.b32 	%r116, %r115, 3;
	shl.b32 	%r117, %r2, 3;
	add.s32 	%r118, %r116, %r117;
	mul.wide.s32 	%rd27, %r118, 4;
	add.s64 	%rd28, %rd26, %rd27;
	wmma.store.d.sync.aligned.row.m8n8k128.global.s32 	[%rd28], {%r113, %r114}, %r46;
	ret;

}
	// .globl	_Z9BMM_SHMEMPjS_Piiii
.visible .entry _Z9BMM_SHMEMPjS_Piiii(
	.param .u64 .ptr .align 1 _Z9BMM_SHMEMPjS_Piiii_param_0,
	.param .u64 .ptr .align 1 _Z9BMM_SHMEMPjS_Piiii_param_1,
	.param .u64 .ptr .align 1 _Z9BMM_SHMEMPjS_Piiii_param_2,
	.param .u32 _Z9BMM_SHMEMPjS_Piiii_param_3,
	.param .u32 _Z9BMM_SHMEMPjS_Piiii_param_4,
	.param .u32 _Z9BMM_SHMEMPjS_Piiii_param_5
)
{
	.reg .pred 	%p<11>;
	.reg .b32 	%r<179>;
	.reg .b64 	%rd<29>;
	// demoted variable
	.shared .align 16 .b8 _ZZ9BMM_SHMEMPjS_PiiiiE2As[512];
	// demoted variable
	.shared .align 16 .b8 _ZZ9BMM_SHMEMPjS_PiiiiE2Bs[512];
	ld.param.u64 	%rd4, [_Z9BMM_SHMEMPjS_Piiii_param_0];
	ld.param.u64 	%rd5, [_Z9BMM_SHMEMPjS_Piiii_param_1];
	ld.param.u64 	%rd3, [_Z9BMM_SHMEMPjS_Piiii_param_2];
	ld.param.u32 	%r58, [_Z9BMM_SHMEMPjS_Piiii_param_4];
	ld.param.u32 	%r59, [_Z9BMM_SHMEMPjS_Piiii_param_5];
	cvta.to.global.u64 	%rd1, %rd5;
	cvta.to.global.u64 	%rd2, %rd4;
	mov.u32 	%r1, %tid.y;
	mov.u32 	%r2, %tid.z;
	mov.u32 	%r3, %ctaid.x;
	mov.u32 	%r4, %ctaid.y;
	setp.lt.s32 	%p1, %r58, 1;
	mov.b32 	%r177, 0;
	mov.u32 	%r178, %r177;
	@%p1 bra 	$L__BB1_19;
	mov.u32 	%r63, %tid.x;
	or.b32  	%r5, %r1, %r2;
	shl.b32 	%r64, %r63, 4;
	mov.u32 	%r65, _ZZ9BMM_SHMEMPjS_PiiiiE2As;
	add.s32 	%r6, %r65, %r64;
	shl.b32 	%r66, %r3, 5;
	add.s32 	%r67, %r66, %r63;
	mul.lo.s32 	%r7, %r58, %r67;
	mov.u32 	%r68, _ZZ9BMM_SHMEMPjS_PiiiiE2Bs;
	add.s32 	%r8, %r68, %r64;
	shl.b32 	%r69, %r4, 5;
	add.s32 	%r70, %r69, %r63;
	mul.lo.s32 	%r9, %r58, %r70;
	shl.b32 	%r71, %r1, 7;
	add.s32 	%r10, %r65, %r71;
	shl.b32 	%r72, %r2, 7;
	add.s32 	%r11, %r68, %r72;
	add.s32 	%r73, %r58, -1;
	shr.u32 	%r74, %r73, 7;
	add.s32 	%r12, %r74, 1;
	and.b32  	%r13, %r12, 3;
	setp.lt.u32 	%p2, %r58, 385;
	mov.b32 	%r170, 0;
	mov.u32 	%r169, %r170;
	mov.u32 	%r163, %r170;
	@%p2 bra 	$L__BB1_13;
	and.b32  	%r77, %r12, 67108860;
	neg.s32 	%r171, %r77;
	mov.b32 	%r170, 0;
	mov.b32 	%r174, 256;
	mov.u32 	%r172, %r7;
	mov.u32 	%r173, %r9;
$L__BB1_3:
	setp.ne.s32 	%p3, %r5, 0;
	@%p3 bra 	$L__BB1_5;
	shr.u32 	%r78, %r172, 7;
	mul.wide.u32 	%rd6, %r78, 16;
	add.s64 	%rd7, %rd2, %rd6;
	ld.global.v4.u32 	{%r79, %r80, %r81, %r82}, [%rd7];
	st.shared.v4.u32 	[%r6], {%r79, %r80, %r81, %r82};
	shr.u32 	%r83, %r173, 7;
	mul.wide.u32 	%rd8, %r83, 16;
	add.s64 	%rd9, %rd1, %rd8;
	ld.global.v4.u32 	{%r84, %r85, %r86, %r87}, [%rd9];
	st.shared.v4.u32 	[%r8], {%r84, %r85, %r86, %r87};
$L__BB1_5:
	bar.sync 	0;
	mov.b32 	%r88, 128;
	wmma.load.a.sync.aligned.row.m8n8k128.shared.b1 	{%r89}, [%r10], %r88;
	wmma.load.b.sync.aligned.col.m8n8k128.shared.b1 	{%r90}, [%r11], %r88;
	wmma.mma.xor.popc.sync.aligned.row.col.m8n8k128.s32.b1.b1.s32 {%r44, %r45}, {%r89}, {%r90}, {%r169, %r170};
	bar.sync 	0;
	@%p3 bra 	$L__BB1_7;
	add.s32 	%r91, %r172, 128;
	shr.u32 	%r92, %r91, 7;
	mul.wide.u32 	%rd10, %r92, 16;
	add.s64 	%rd11, %rd2, %rd10;
	ld.global.v4.u32 	{%r93, %r94, %r95, %r96}, [%rd11];
	st.shared.v4.u32 	[%r6], {%r93, %r94, %r95, %r96};
	add.s32 	%r97, %r173, 128;
	shr.u32 	%r98, %r97, 7;
	mul.wide.u32 	%rd12, %r98, 16;
	add.s64 	%rd13, %rd1, %rd12;
	ld.global.v4.u32 	{%r99, %r100, %r101, %r102}, [%rd13];
	st.shared.v4.u32 	[%r8], {%r99, %r100, %r101, %r102};
$L__BB1_7:
	bar.sync 	0;
	mov.b32 	%r103, 128;
	wmma.load.a.sync.aligned.row.m8n8k128.shared.b1 	{%r104}, [%r10], %r103;
	wmma.load.b.sync.aligned.col.m8n8k128.shared.b1 	{%r105}, [%r11], %r103;
	wmma.mma.xor.popc.sync.aligned.row.col.m8n8k128.s32.b1.b1.s32 {%r46, %r47}, {%r104}, {%r105}, {%r44, %r45};
	bar.sync 	0;
	@%p3 bra 	$L__BB1_9;
	add.s32 	%r106, %r172, 256;
	shr.u32 	%r107, %r106, 7;
	mul.wide.u32 	%rd14, %r107, 16;
	add.s64 	%rd15, %rd2, %rd14;
	ld.global.v4.u32 	{%r108, %r109, %r110, %r111}, [%rd15];
	st.shared.v4.u32 	[%r6], {%r108, %r109, %r110, %r111};
	add.s32 	%r112, %r173, 256;
	shr.u32 	%r113, %r112, 7;
	mul.wide.u32 	%rd16, %r113, 16;
	add.s64 	%rd17, %rd1, %rd16;
	ld.global.v4.u32 	{%r114, %r115, %r116, %r117}, [%rd17];
	st.shared.v4.u32 	[%r8], {%r114, %r115, %r116, %r117};
$L__BB1_9:
	bar.sync 	0;
	mov.b32 	%r118, 128;
	wmma.load.a.sync.aligned.row.m8n8k128.shared.b1 	{%r119}, [%r10], %r118;
	wmma.load.b.sync.aligned.col.m8n8k128.shared.b1 	{%r120}, [%r11], %r118;
	wmma.mma.xor.popc.sync.aligned.row.col.m8n8k128.s32.b1.b1.s32 {%r48, %r49}, {%r119}, {%r120}, {%r46, %r47};
	bar.sync 	0;
	@%p3 bra 	$L__BB1_11;
	add.s32 	%r121, %r172, 384;
	shr.u32 	%r122, %r121, 7;
	mul.wide.u32 	%rd18, %r122, 16;
	add.s64 	%rd19, %rd2, %rd18;
	ld.global.v4.u32 	{%r123, %r124, %r125, %r126}, [%rd19];
	st.shared.v4.u32 	[%r6], {%r123, %r124, %r125, %r126};
	add.s32 	%r127, %r173, 384;
	shr.u32 	%r128, %r127, 7;
	mul.wide.u32 	%rd20, %r128, 16;
	add.s64 	%rd21, %rd1, %rd20;
	ld.global.v4.u32 	{%r129, %r130, %r131, %r132}, [%rd21];
	st.shared.v4.u32 	[%r8], {%r129, %r130, %r131, %r132};
$L__BB1_11:
	bar.sync 	0;
	mov.b32 	%r133, 128;
	wmma.load.a.sync.aligned.row.m8n8k128.shared.b1 	{%r134}, [%r10], %r133;
	wmma.load.b.sync.aligned.col.m8n8k128.shared.b1 	{%r135}, [%r11], %r133;
	wmma.mma.xor.popc.sync.aligned.row.col.m8n8k128.s32.b1.b1.s32 {%r169, %r170}, {%r134}, {%r135}, {%r48, %r49};
	bar.sync 	0;
	add.s32 	%r174, %r174, 512;
	add.s32 	%r173, %r173, 512;
	add.s32 	%r172, %r172, 512;
	add.s32 	%r171, %r171, 4;
	setp.eq.s32 	%p7, %r171, 0;
	@%p7 bra 	$L__BB1_12;
	bra.uni 	$L__BB1_3;
$L__BB1_12:
	add.s32 	%r163, %r174, -256;
$L__BB1_13:
	setp.eq.s32 	%p8, %r13, 0;
	@%p8 bra 	$L__BB1_18;
	add.s32 	%r166, %r163, %r9;
	add.s32 	%r165, %r163, %r7;
	neg.s32 	%r164, %r13;
$L__BB1_15:
	.pragma "nounroll";
	setp.ne.s32 	%p9, %r5, 0;
	@%p9 bra 	$L__BB1_17;
	shr.u32 	%r136, %r165, 7;
	mul.wide.u32 	%rd22, %r136, 16;
	add.s64 	%rd23, %rd2, %rd22;
	ld.global.v4.u32 	{%r137, %r138, %r139, %r140}, [%rd23];
	st.shared.v4.u32 	[%r6], {%r137, %r138, %r139, %r140};
	shr.u32 	%r141, %r166, 7;
	mul.wide.u32 	%rd24, %r141, 16;
	add.s64 	%rd25, %rd1, %rd24;
	ld.global.v4.u32 	{%r142, %r143, %r144, %r145}, [%rd25];
	st.shared.v4.u32 	[%r8], {%r142, %r143, %r144, %r145};
$L__BB1_17:
	bar.sync 	0;
	mov.b32 	%r146, 128;
	wmma.load.a.sync.aligned.row.m8n8k128.shared.b1 	{%r147}, [%r10], %r146;
	wmma.load.b.sync.aligned.col.m8n8k128.shared.b1 	{%r148}, [%r11], %r146;
	wmma.mma.xor.popc.sync.aligned.row.col.m8n8k128.s32.b1.b1.s32 {%r169, %r170}, {%r147}, {%r148}, {%r169, %r170};
	bar.sync 	0;
	add.s32 	%r166, %r166, 128;
	add.s32 	%r165, %r165, 128;
	add.s32 	%r164, %r164, 1;
	setp.ne.s32 	%p10, %r164, 0;
	@%p10 bra 	$L__BB1_15;
$L__BB1_18:
	shl.b32 	%r178, %r169, 1;
	shl.b32 	%r177, %r170, 1;
$L__BB1_19:
	shl.b32 	%r149, %r58, 7;
	sub.s32 	%r150, %r149, %r178;
	sub.s32 	%r151, %r149, %r177;
	cvta.to.global.u64 	%rd26, %rd3;
	shl.b32 	%r152, %r3, 5;
	shl.b32 	%r153, %r1, 3;
	add.s32 	%r154, %r152, %r153;
	shl.b32 	%r155, %r4, 5;
	shl.b32 	%r156, %r2, 3;
	add.s32 	%r157, %r155, %r156;
	mad.lo.s32 	%r158, %r59, %r154, %r157;
	mul.wide.s32 	%rd27, %r158, 4;
	add.s64 	%rd28, %rd26, %rd27;
	wmma.store.d.sync.aligned.row.m8n8k128.global.s32 	[%rd28], {%r150, %r151}, %r59;
	ret;

}


// ===== COMPILED SASS (sm_100) =====

	.target	sm_100

	.elftype	@"ET_EXEC"


//--------------------- .note.nv.tkinfo           --------------------------
	.section	.note.nv.tkinfo,"",@"SHT_NOTE"
	.sectionflags	@"SHF_NOTE_NV_TKINFO"
	.tkinfo
        /*0018*/ 	.word	0x00000002
        /*0030*/ 	.string	""
        /*0030*/ 	.string	"ptxas"
        /*0030*/ 	.string	"Cuda compilation tools, release 13.0, V13.0.88"
        /*0030*/ 	.string	"Build cuda_13.0.r13.0/compiler.36424714_0"
        /*0030*/ 	.string	"-arch sm_100 -m 64 "



//--------------------- .note.nv.cuinfo           --------------------------
	.section	.note.nv.cuinfo,"",@"SHT_NOTE"
	.sectionflags	@"SHF_NOTE_NV_CUINFO"
        /*0018*/ 	.short	0x0002
        /*001a*/ 	.short	0x0064
        /*001c*/ 	.short	0x0082
	.zero		2


//--------------------- .nv.info                  --------------------------
	.section	.nv.info,"",@"SHT_CUDA_INFO"
	.align	4


	//----- nvinfo : EIATTR_REGCOUNT
	.align		4
        /*0000*/ 	.byte	0x04, 0x2f
        /*0002*/ 	.short	(.L_1 - .L_0)
	.align		4
.L_0:
        /*0004*/ 	.word	index@(_Z3BMMPjS_Piiii)
        /*0008*/ 	.word	0x0000001d


	//----- nvinfo : EIATTR_FRAME_SIZE
	.align		4
.L_1:
        /*000c*/ 	.byte	0x04, 0x11
        /*000e*/ 	.short	(.L_3 - .L_2)
	.align		4
.L_2:
        /*0010*/ 	.word	index@($__internal_3_$__cuda_sm_10x_mma_bit_internal_xor_m8n8k128)
        /*0014*/ 	.word	0x00000000


	//----- nvinfo : EIATTR_FRAME_SIZE
	.align		4
.L_3:
        /*0018*/ 	.byte	0x04, 0x11
        /*001a*/ 	.short	(.L_5 - .L_4)
	.align		4
.L_4:
        /*001c*/ 	.word	index@($__internal_2_$__cuda_sm_10x_mma_bit_internal_and_m8n8k128)
        /*0020*/ 	.word	0x00000000


	//----- nvinfo : EIATTR_FRAME_SIZE
	.align		4
.L_5:
        /*0024*/ 	.byte	0x04, 0x11
        /*0026*/ 	.short	(.L_7 - .L_6)
	.align		4
.L_6:
        /*0028*/ 	.word	index@(_Z3BMMPjS_Piiii)
        /*002c*/ 	.word	0x00000000


	//----- nvinfo : EIATTR_REGCOUNT
	.align		4
.L_7:
        /*0030*/ 	.byte	0x04, 0x2f
        /*0032*/ 	.short	(.L_9 - .L_8)
	.align		4
.L_8:
        /*0034*/ 	.word	index@(_Z9BMM_SHMEMPjS_Piiii)
        /*0038*/ 	.word	0x00000026


	//----- nvinfo : EIATTR_FRAME_SIZE
	.align		4
.L_9:
        /*003c*/ 	.byte	0x04, 0x11
        /*003e*/ 	.short	(.L_11 - .L_10)
	.align		4
.L_10:
        /*0040*/ 	.word	index@($__internal_1_$__cuda_sm_10x_mma_bit_internal_xor_m8n8k128)
        /*0044*/ 	.word	0x00000000


	//----- nvinfo : EIATTR_FRAME_SIZE
	.align		4
.L_11:
        /*0048*/ 	.byte	0x04, 0x11
        /*004a*/ 	.short	(.L_13 - .L_12)
	.align		4
.L_12:
        /*004c*/ 	.word	index@($__internal_0_$__cuda_sm_10x_mma_bit_internal_and_m8n8k128)
        /*0050*/ 	.word	0x00000000


	//----- nvinfo : EIATTR_FRAME_SIZE
	.align		4
.L_13:
        /*0054*/ 	.byte	0x04, 0x11
        /*0056*/ 	.short	(.L_15 - .L_14)
	.align		4
.L_14:
        /*0058*/ 	.word	index@(_Z9BMM_SHMEMPjS_Piiii)
        /*005c*/ 	.word	0x00000000


	//----- nvinfo : EIATTR_MIN_STACK_SIZE
	.align		4
.L_15:
        /*0060*/ 	.byte	0x04, 0x12
        /*0062*/ 	.short	(.L_17 - .L_16)
	.align		4
.L_16:
        /*0064*/ 	.word	index@(_Z9BMM_SHMEMPjS_Piiii)
        /*0068*/ 	.word	0x00000000


	//----- nvinfo : EIATTR_MIN_STACK_SIZE
	.align		4
.L_17:
        /*006c*/ 	.byte	0x04, 0x12
        /*006e*/ 	.short	(.L_19 - .L_18)
	.align		4
.L_18:
        /*0070*/ 	.word	index@(_Z3BMMPjS_Piiii)
        /*0074*/ 	.word	0x00000000
.L_19:


//--------------------- .nv.compat                --------------------------
	.section	.nv.compat,"",@"SHT_CUDA_COMPAT_INFO"
	.align	4
        /*0000*/ 	.byte	0x02, 0x09, 0x00, 0x00, 0x02, 0x02, 0x02, 0x00, 0x02, 0x05, 0x05, 0x00, 0x03, 0x07, 0x01, 0x01
        /*0010*/ 	.byte	0x02, 0x03, 0x00, 0x00, 0x02, 0x06, 0x01, 0x00, 0x04, 0x0b, 0x08, 0x00, 0x01, 0x00, 0x00, 0x00
        /*0020*/ 	.byte	0x00, 0x00, 0x00, 0x00


//--------------------- .nv.info._Z9BMM_SHMEMPjS_Piiii --------------------------
	.section	.nv.info._Z9BMM_SHMEMPjS_Piiii,"",@"SHT_CUDA_INFO"
	.sectionflags	@""
	.align	4


	//----- nvinfo : EIATTR_CUDA_API_VERSION
	.align		4
        /*0000*/ 	.byte	0x04, 0x37
        /*0002*/ 	.short	(.L_21 - .L_20)
.L_20:
        /*0004*/ 	.word	0x00000082


	//----- nvinfo : EIATTR_KPARAM_INFO
	.align		4
.L_21:
        /*0008*/ 	.byte	0x04, 0x17
        /*000a*/ 	.short	(.L_23 - .L_22)
.L_22:
        /*000c*/ 	.word	0x00000000
        /*0010*/ 	.short	0x0005
        /*0012*/ 	.short	0x0020
        /*0014*/ 	.byte	0x00, 0xf0, 0x11, 0x00


	//----- nvinfo : EIATTR_KPARAM_INFO
	.align		4
.L_23:
        /*0018*/ 	.byte	0x04, 0x17
        /*001a*/ 	.short	(.L_25 - .L_24)
.L_24:
        /*001c*/ 	.word	0x00000000
        /*0020*/ 	.short	0x0004
        /*0022*/ 	.short	0x001c
        /*0024*/ 	.byte	0x00, 0xf0, 0x11, 0x00


	//----- nvinfo : EIATTR_KPARAM_INFO
	.align		4
.L_25:
        /*0028*/ 	.byte	0x04, 0x17
        /*002a*/ 	.short	(.L_27 - .L_26)
.L_26:
        /*002c*/ 	.word	0x00000000
        /*0030*/ 	.short	0x0003
        /*0032*/ 	.short	0x0018
        /*0034*/ 	.byte	0x00, 0xf0, 0x11, 0x00


	//----- nvinfo : EIATTR_KPARAM_INFO
	.align		4
.L_27:
        /*0038*/ 	.byte	0x04, 0x17
        /*003a*/ 	.short	(.L_29 - .L_28)
.L_28:
        /*003c*/ 	.word	0x00000000
        /*0040*/ 	.short	0x0002
        /*0042*/ 	.short	0x0010
        /*0044*/ 	.byte	0x00, 0xf5, 0x21, 0x00


	//----- nvinfo : EIATTR_KPARAM_INFO
	.align		4
.L_29:
        /*0048*/ 	.byte	0x04, 0x17
        /*004a*/ 	.short	(.L_31 - .L_30)
.L_30:
        /*004c*/ 	.word	0x00000000
        /*0050*/ 	.short	0x0001
        /*0052*/ 	.short	0x0008
        /*0054*/ 	.byte	0x00, 0xf5, 0x21, 0x00


	//----- nvinfo : EIATTR_KPARAM_INFO
	.align		4
.L_31:
        /*0058*/ 	.byte	0x04, 0x17
        /*005a*/ 	.short	(.L_33 - .L_32)
.L_32:
        /*005c*/ 	.word	0x00000000
        /*0060*/ 	.short	0x0000
        /*0062*/ 	.short	0x0000
        /*0064*/ 	.byte	0x00, 0xf5, 0x21, 0x00


	//----- nvinfo : EIATTR_SPARSE_MMA_MASK
	.align		4
.L_33:
        /*0068*/ 	.byte	0x03, 0x50
        /*006a*/ 	.short	0x0000


	//----- nvinfo : EIATTR_WMMA_USED
	.align		4
        /*006c*/ 	.byte	0x01, 0x2b
	.zero		2


	//----- nvinfo : EIATTR_MAXREG_COUNT
	.align		4
        /*0070*/ 	.byte	0x03, 0x1b
        /*0072*/ 	.short	0x00ff


	//----- nvinfo : EIATTR_NUM_BARRIERS
	.align		4
        /*0074*/ 	.byte	0x02, 0x4c
        /*0076*/ 	.byte	0x01
	.zero		1


	//----- nvinfo : EIATTR_MERCURY_ISA_VERSION
	.align		4
        /*0078*/ 	.byte	0x03, 0x5f
        /*007a*/ 	.short	0x0101


	//----- nvinfo : EIATTR_VRC_CTA_INIT_COUNT
	.align		4
        /*007c*/ 	.byte	0x02, 0x4a
	.zero		1
	.zero		1


	//----- nvinfo : EIATTR_EXIT_INSTR_OFFSETS
	.align		4
        /*0080*/ 	.byte	0x04, 0x1c
        /*0082*/ 	.short	(.L_35 - .L_34)


	//   ....[0]....
.L_34:
        /*0084*/ 	.word	0x00000bb0


	//----- nvinfo : EIATTR_CRS_STACK_SIZE
	.align		4
.L_35:
        /*0088*/ 	.byte	0x04, 0x1e
        /*008a*/ 	.short	(.L_37 - .L_36)
.L_36:
        /*008c*/ 	.word	0x00000000


	//----- nvinfo : EIATTR_CBANK_PARAM_SIZE
	.align		4
.L_37:
        /*0090*/ 	.byte	0x03, 0x19
        /*0092*/ 	.short	0x0024


	//----- nvinfo : EIATTR_PARAM_CBANK
	.align		4
        /*0094*/ 	.byte	0x04, 0x0a
        /*0096*/ 	.short	(.L_39 - .L_38)
	.align		4
.L_38:
        /*0098*/ 	.word	index@(.nv.constant0._Z9BMM_SHMEMPjS_Piiii)
        /*009c*/ 	.short	0x0380
        /*009e*/ 	.short	0x0024


	//----- nvinfo : EIATTR_SW_WAR
	.align		4
.L_39:
        /*00a0*/ 	.byte	0x04, 0x36
        /*00a2*/ 	.short	(.L_41 - .L_40)
.L_40:
        /*00a4*/ 	.word	0x00000008
.L_41:


//--------------------- .nv.info._Z3BMMPjS_Piiii  --------------------------
	.section	.nv.info._Z3BMMPjS_Piiii,"",@"SHT_CUDA_INFO"
	.sectionflags	@""
	.align	4


	//----- nvinfo : EIATTR_CUDA_API_VERSION
	.align		4
        /*0000*/ 	.byte	0x04, 0x37
        /*0002*/ 	.short	(.L_43 - .L_42)
.L_42:
        /*0004*/ 	.word	0x00000082


	//----- nvinfo : EIATTR_KPARAM_INFO
	.align		4
.L_43:
        /*0008*/ 	.byte	0x04, 0x17
        /*000a*/ 	.short	(.L_45 - .L_44)
.L_44:
        /*000c*/ 	.word	0x00000000
        /*0010*/ 	.short	0x0005
        /*0012*/ 	.short	0x0020
        /*0014*/ 	.byte	0x00, 0xf0, 0x11, 0x00


	//----- nvinfo : EIATTR_KPARAM_INFO
	.align		4
.L_45:
        /*0018*/ 	.byte	0x04, 0x17
        /*001a*/ 	.short	(.L_47 - .L_46)
.L_46:
        /*001c*/ 	.word	0x00000000
        /*0020*/ 	.short	0x0004
        /*0022*/ 	.short	0x001c
        /*0024*/ 	.byte	0x00, 0xf0, 0x11, 0x00


	//----- nvinfo : EIATTR_KPARAM_INFO
	.align		4
.L_47:
        /*0028*/ 	.byte	0x04, 0x17
        /*002a*/ 	.short	(.L_49 - .L_48)
.L_48:
        /*002c*/ 	.word	0x00000000
        /*0030*/ 	.short	0x0003
        /*0032*/ 	.short	0x0018
        /*0034*/ 	.byte	0x00, 0xf0, 0x11, 0x00


	//----- nvinfo : EIATTR_KPARAM_INFO
	.align		4
.L_49:
        /*0038*/ 	.byte	0x04, 0x17
        /*003a*/ 	.short	(.L_51 - .L_50)
.L_50:
        /*003c*/ 	.word	0x00000000
        /*0040*/ 	.short	0x0002
        /*0042*/ 	.short	0x0010
        /*0044*/ 	.byte	0x00, 0xf5, 0x21, 0x00


	//----- nvinfo : EIATTR_KPARAM_INFO
	.align		4
.L_51:
        /*0048*/ 	.byte	0x04, 0x17
        /*004a*/ 	.short	(.L_53 - .L_52)
.L_52:
        /*004c*/ 	.word	0x00000000
        /*0050*/ 	.short	0x0001
        /*0052*/ 	.short	0x0008
        /*0054*/ 	.byte	0x00, 0xf5, 0x21, 0x00


	//----- nvinfo : EIATTR_KPARAM_INFO
	.align		4
.L_53:
        /*0058*/ 	.byte	0x04, 0x17
        /*005a*/ 	.short	(.L_55 - .L_54)
.L_54:
        /*005c*/ 	.word	0x00000000
        /*0060*/ 	.short	0x0000
        /*0062*/ 	.short	0x0000
        /*0064*/ 	.byte	0x00, 0xf5, 0x21, 0x00


	//----- nvinfo : EIATTR_SPARSE_MMA_MASK
	.align		4
.L_55:
        /*0068*/ 	.byte	0x03, 0x50
        /*006a*/ 	.short	0x0000


	//----- nvinfo : EIATTR_WMMA_USED
	.align		4
        /*006c*/ 	.byte	0x01, 0x2b
	.zero		2


	//----- nvinfo : EIATTR_MAXREG_COUNT
	.align		4
        /*0070*/ 	.byte	0x03, 0x1b
        /*0072*/ 	.short	0x00ff


	//----- nvinfo : EIATTR_MERCURY_ISA_VERSION
	.align		4
        /*0074*/ 	.byte	0x03, 0x5f
        /*0076*/ 	.short	0x0101


	//----- nvinfo : EIATTR_VRC_CTA_INIT_COUNT
	.align		4
        /*0078*/ 	.byte	0x02, 0x4a
	.zero		1
	.zero		1


	//----- nvinfo : EIATTR_EXIT_INSTR_OFFSETS
	.align		4
        /*007c*/ 	.byte	0x04, 0x1c
        /*007e*/ 	.short	(.L_57 - .L_56)


	//   ....[0]....
.L_56:
        /*0080*/ 	.word	0x00000870


	//----- nvinfo : EIATTR_CRS_STACK_SIZE
	.align		4
.L_57:
        /*0084*/ 	.byte	0x04, 0x1e
        /*0086*/ 	.short	(.L_59 - .L_58)
.L_58:
        /*0088*/ 	.word	0x00000000


	//----- nvinfo : EIATTR_CBANK_PARAM_SIZE
	.align		4
.L_59:
        /*008c*/ 	.byte	0x03, 0x19
        /*008e*/ 	.short	0x0024


	//----- nvinfo : EIATTR_PARAM_CBANK
	.align		4
        /*0090*/ 	.byte	0x04, 0x0a
        /*0092*/ 	.short	(.L_61 - .L_60)
	.align		4
.L_60:
        /*0094*/ 	.word	index@(.nv.constant0._Z3BMMPjS_Piiii)
        /*0098*/ 	.short	0x0380
        /*009a*/ 	.short	0x0024


	//----- nvinfo : EIATTR_SW_WAR
	.align		4
.L_61:
        /*009c*/ 	.byte	0x04, 0x36
        /*009e*/ 	.short	(.L_63 - .L_62)
.L_62:
        /*00a0*/ 	.word	0x00000008
.L_63:


//--------------------- .nv.callgraph             --------------------------
	.section	.nv.callgraph,"",@"SHT_CUDA_CALLGRAPH"
	.align	4
	.sectionentsize	8
	.align		4
        /*0000*/ 	.word	0x00000000
	.align		4
        /*0004*/ 	.word	0xffffffff
	.align		4
        /*0008*/ 	.word	0x00000000
	.align		4
        /*000c*/ 	.word	0xfffffffe
	.align		4
        /*0010*/ 	.word	0x00000000
	.align		4
        /*0014*/ 	.word	0xfffffffd
	.align		4
        /*0018*/ 	.word	0x00000000
	.align		4
        /*001c*/ 	.word	0xfffffffc


//--------------------- .text._Z9BMM_SHMEMPjS_Piiii --------------------------
	.section	.text._Z9BMM_SHMEMPjS_Piiii,"ax",@progbits
	.align	128
        .global         _Z9BMM_SHMEMPjS_Piiii
        .type           _Z9BMM_SHMEMPjS_Piiii,@function
        .size           _Z9BMM_SHMEMPjS_Piiii,(.L_x_13 - _Z9BMM_SHMEMPjS_Piiii)
        .other          _Z9BMM_SHMEMPjS_Piiii,@"STO_CUDA_ENTRY STV_DEFAULT"
_Z9BMM_SHMEMPjS_Piiii:
.text._Z9BMM_SHMEMPjS_Piiii:
[----:B------:R-:W-:Y:S01]  /*0000*/  LDC R1, c[0x0][0x37c] ;  /* 0x0000df00ff017b82 */ /* 0x000fe20000000800 */
[----:B------:R-:W0:Y:S01]  /*0010*/  LDCU UR8, c[0x0][0x39c] ;  /* 0x00007380ff0877ac */ /* 0x000e220008000800 */
[----:B------:R-:W1:Y:S01]  /*0020*/  S2R R0, SR_TID.Y ;  /* 0x0000000000007919 */ /* 0x000e620000002200 */
[----:B------:R-:W-:Y:S02]  /*0030*/  IMAD.MOV.U32 R28, RZ, RZ, RZ ;  /* 0x000000ffff1c7224 */ /* 0x000fe400078e00ff */
[----:B------:R-:W-:Y:S01]  /*0040*/  IMAD.MOV.U32 R23, RZ, RZ, RZ ;  /* 0x000000ffff177224 */ /* 0x000fe200078e00ff */
[----:B------:R-:W2:Y:S01]  /*0050*/  S2R R3, SR_TID.Z ;  /* 0x0000000000037919 */ /* 0x000ea20000002300 */
[----:B------:R-:W3:Y:S01]  /*0060*/  LDCU.64 UR10, c[0x0][0x358] ;  /* 0x00006b00ff0a77ac */ /* 0x000ee20008000a00 */
[----:B------:R-:W4:Y:S01]  /*0070*/  S2R R5, SR_CTAID.X ;  /* 0x0000000000057919 */ /* 0x000f220000002500 */
[----:B------:R-:W1:Y:S01]  /*0080*/  S2R R2, SR_CTAID.Y ;  /* 0x0000000000027919 */ /* 0x000e620000002600 */
[----:B0-----:R-:W-:-:S09]  /*0090*/  UISETP.GE.AND UP0, UPT, UR8, 0x1, UPT ;  /* 0x000000010800788c */ /* 0x001fd2000bf06270 */
[----:B---3--:R-:W-:Y:S05]  /*00a0*/  BRA.U !UP0, `(.L_x_0) ;  /* 0x0000000908707547 */ /* 0x008fea000b800000 */
[----:B------:R-:W0:Y:S01]  /*00b0*/  S2R R7, SR_TID.X ;  /* 0x0000000000077919 */ /* 0x000e220000002100 */
[----:B------:R-:W3:Y:S01]  /*00c0*/  S2UR UR6, SR_CgaCtaId ;  /* 0x00000000000679c3 */ /* 0x000ee20000008800 */
[----:B------:R-:W-:Y:S01]  /*00d0*/  UMOV UR4, 0x400 ;  /* 0x0000040000047882 */ /* 0x000fe20000000000 */
[----:B------:R-:W-:Y:S01]  /*00e0*/  UISETP.GE.U32.AND UP0, UPT, UR8, 0x181, UPT ;  /* 0x000001810800788c */ /* 0x000fe2000bf06070 */
[----:B-12---:R-:W-:Y:S01]  /*00f0*/  LOP3.LUT R17, R0, R3, RZ, 0xfc, !PT ;  /* 0x0000000300117212 */ /* 0x006fe200078efcff */
[----:B------:R-:W-:Y:S01]  /*0100*/  UIADD3 UR5, UPT, UPT, UR8, -0x1, URZ ;  /* 0xffffffff08057890 */ /* 0x000fe2000fffe0ff */
[----:B------:R-:W-:Y:S02]  /*0110*/  IMAD.MOV.U32 R28, RZ, RZ, RZ ;  /* 0x000000ffff1c7224 */ /* 0x000fe400078e00ff */
[----:B------:R-:W-:Y:S01]  /*0120*/  IMAD.MOV.U32 R23, RZ, RZ, RZ ;  /* 0x000000ffff177224 */ /* 0x000fe200078e00ff */
[----:B------:R-:W-:Y:S02]  /*0130*/  ULEA.HI UR5, UR5, 0x1, URZ, 0x19 ;  /* 0x0000000105057891 */ /* 0x000fe4000f8fc8ff */
[----:B---3--:R-:W-:-:S02]  /*0140*/  ULEA UR7, UR6, UR4, 0x18 ;  /* 0x0000000406077291 */ /* 0x008fc4000f8ec0ff */
[----:B------:R-:W-:-:S04]  /*0150*/  UIADD3 UR4, UPT, UPT, UR4, 0x200, URZ ;  /* 0x0000020004047890 */ /* 0x000fc8000fffe0ff */
[----:B------:R-:W-:Y:S01]  /*0160*/  ULEA UR4, UR6, UR4, 0x18 ;  /* 0x0000000406047291 */ /* 0x000fe2000f8ec0ff */
[----:B0-----:R-:W-:Y:S01]  /*0170*/  LEA R20, R2, R7, 0x5 ;  /* 0x0000000702147211 */ /* 0x001fe200078e28ff */
[----:B----4-:R-:W-:Y:S01]  /*0180*/  IMAD R21, R5, 0x20, R7 ;  /* 0x0000002005157824 */ /* 0x010fe200078e0207 */
[----:B------:R-:W-:Y:S01]  /*0190*/  LEA R4, R0, UR7, 0x7 ;  /* 0x0000000700047c11 */ /* 0x000fe2000f8e38ff */
[----:B------:R-:W-:Y:S01]  /*01a0*/  ULOP3.LUT UR6, UR5, 0x3, URZ, 0xc0, !UPT ;  /* 0x0000000305067892 */ /* 0x000fe2000f8ec0ff */
[----:B------:R-:W-:Y:S01]  /*01b0*/  LEA R16, R7, UR7, 0x4 ;  /* 0x0000000707107c11 */ /* 0x000fe2000f8e20ff */
[----:B------:R-:W-:Y:S01]  /*01c0*/  IMAD R21, R21, UR8, RZ ;  /* 0x0000000815157c24 */ /* 0x000fe2000f8e02ff */
[----:B------:R-:W-:Y:S01]  /*01d0*/  LEA R7, R7, UR4, 0x4 ;  /* 0x0000000407077c11 */ /* 0x000fe2000f8e20ff */
[----:B------:R-:W-:Y:S01]  /*01e0*/  IMAD R20, R20, UR8, RZ ;  /* 0x0000000814147c24 */ /* 0x000fe2000f8e02ff */
[----:B------:R-:W-:Y:S01]  /*01f0*/  LEA R6, R3, UR4, 0x7 ;  /* 0x0000000403067c11 */ /* 0x000fe2000f8e38ff */
[----:B------:R-:W-:Y:S01]  /*0200*/  UMOV UR4, URZ ;  /* 0x000000ff00047c82 */ /* 0x000fe20008000000 */
[----:B------:R-:W-:Y:S05]  /*0210*/  BRA.U !UP0, `(.L_x_1) ;  /* 0x0000000508907547 */ /* 0x000fea000b800000 */
[----:B------:R-:W-:Y:S01]  /*0220*/  ULOP3.LUT UR5, UR5, 0x3fffffc, URZ, 0xc0, !UPT ;  /* 0x03fffffc05057892 */ /* 0x000fe2000f8ec0ff */
[----:B------:R-:W-:Y:S01]  /*0230*/  IMAD.MOV.U32 R28, RZ, RZ, RZ ;  /* 0x000000ffff1c7224 */ /* 0x000fe200078e00ff */
[----:B------:R-:W-:Y:S01]  /*0240*/  UMOV UR8, 0x100 ;  /* 0x0000010000087882 */ /* 0x000fe20000000000 */
[----:B------:R-:W-:Y:S01]  /*0250*/  IMAD.MOV.U32 R19, RZ, RZ, R21 ;  /* 0x000000ffff137224 */ /* 0x000fe200078e0015 */
[----:B------:R-:W-:Y:S01]  /*0260*/  UIADD3 UR7, UPT, UPT, -UR5, URZ, URZ ;  /* 0x000000ff05077290 */ /* 0x000fe2000fffe1ff */
[----:B------:R-:W-:-:S11]  /*0270*/  IMAD.MOV.U32 R18, RZ, RZ, R20 ;  /* 0x000000ffff127224 */ /* 0x000fd600078e0014 */
.L_x_2:
[----:B------:R-:W0:Y:S01]  /*0280*/  LDC.64 R8, c[0x0][0x380] ;  /* 0x0000e000ff087b82 */ /* 0x000e220000000a00 */
[----:B------:R-:W-:-:S07]  /*0290*/  ISETP.NE.AND P0, PT, R17, RZ, PT ;  /* 0x000000ff1100720c */ /* 0x000fce0003f05270 */
[----:B------:R-:W1:Y:S06]  /*02a0*/  LDC.64 R12, c[0x0][0x388] ;  /* 0x0000e200ff0c7b82 */ /* 0x000e6c0000000a00 */
[----:B------:R-:W-:Y:S02]  /*02b0*/  @!P0 SHF.R.U32.HI R11, RZ, 0x7, R19 ;  /* 0x00000007ff0b8819 */ /* 0x000fe40000011613 */
[----:B------:R-:W-:-:S03]  /*02c0*/  @!P0 SHF.R.U32.HI R15, RZ, 0x7, R18 ;  /* 0x00000007ff0f8819 */ /* 0x000fc60000011612 */
[----:B0-----:R-:W-:-:S06]  /*02d0*/  @!P0 IMAD.WIDE.U32 R8, R11, 0x10, R8 ;  /* 0x000000100b088825 */ /* 0x001fcc00078e0008 */
[----:B------:R-:W2:Y:S01]  /*02e0*/  @!P0 LDG.E.128 R8, desc[UR10][R8.64] ;  /* 0x0000000a08088981 */ /* 0x000ea2000c1e1d00 */
[----:B-1----:R-:W-:-:S06]  /*02f0*/  @!P0 IMAD.WIDE.U32 R12, R15, 0x10, R12 ;  /* 0x000000100f0c8825 */ /* 0x002fcc00078e000c */
[----:B------:R-:W3:Y:S01]  /*0300*/  @!P0 LDG.E.128 R12, desc[UR10][R12.64] ;  /* 0x0000000a0c0c8981 */ /* 0x000ee2000c1e1d00 */
[----:B------:R-:W0:Y:S02]  /*0310*/  S2R R25, SR_LANEID ;  /* 0x0000000000197919 */ /* 0x000e240000000000 */
[----:B0-----:R-:W-:-:S04]  /*0320*/  LOP3.LUT R25, R25, 0x7, RZ, 0xc0, !PT ;  /* 0x0000000719197812 */ /* 0x001fc800078ec0ff */
[C---:B------:R-:W-:Y:S01]  /*0330*/  LEA R22, R25.reuse, R4, 0x4 ;  /* 0x0000000419167211 */ /* 0x040fe200078e20ff */
[----:B------:R-:W-:Y:S01]  /*0340*/  IMAD R25, R25, 0x10, R6 ;  /* 0x0000001019197824 */ /* 0x000fe200078e0206 */
[----:B------:R-:W-:Y:S01]  /*0350*/  MOV R26, 0x3c0 ;  /* 0x000003c0001a7802 */ /* 0x000fe20000000f00 */
[----:B--2---:R0:W-:Y:S04]  /*0360*/  @!P0 STS.128 [R16], R8 ;  /* 0x0000000810008388 */ /* 0x0041e80000000c00 */
[----:B---3--:R0:W-:Y:S01]  /*0370*/  @!P0 STS.128 [R7], R12 ;  /* 0x0000000c07008388 */ /* 0x0081e20000000c00 */
[----:B------:R-:W-:Y:S06]  /*0380*/  BAR.SYNC.DEFER_BLOCKING 0x0 ;  /* 0x0000000000007b1d */ /* 0x000fec0000010000 */
[----:B------:R0:W1:Y:S04]  /*0390*/  LDSM.16.M88 R31, [R22] ;  /* 0x00000000161f783b */ /* 0x0000680000000000 */
[----:B------:R-:W2:Y:S02]  /*03a0*/  LDSM.16.M88 R25, [R25] ;  /* 0x000000001919783b */ /* 0x000ea40000000000 */
[----:B012---:R-:W-:Y:S05]  /*03b0*/  CALL.REL.NOINC `($__internal_1_$__cuda_sm_10x_mma_bit_internal_xor_m8n8k128) ;  /* 0x0000000800bc7944 */ /* 0x007fea0003c00000 */
[----:B------:R-:W0:Y:S01]  /*03c0*/  LDC.64 R8, c[0x0][0x380] ;  /* 0x0000e000ff087b82 */ /* 0x000e220000000a00 */
[----:B------:R-:W-:Y:S02]  /*03d0*/  @!P0 VIADD R10, R19, 0x80 ;  /* 0x00000080130a8836 */ /* 0x000fe40000000000 */
[----:B------:R-:W-:-:S03]  /*03e0*/  @!P0 VIADD R14, R18, 0x80 ;  /* 0x00000080120e8836 */ /* 0x000fc60000000000 */
[----:B------:R-:W-:Y:S02]  /*03f0*/  @!P0 SHF.R.U32.HI R11, RZ, 0x7, R10 ;  /* 0x00000007ff0b8819 */ /* 0x000fe4000001160a */
[----:B------:R-:W1:Y:S01]  /*0400*/  LDC.64 R12, c[0x0][0x388] ;  /* 0x0000e200ff0c7b82 */ /* 0x000e620000000a00 */
[----:B------:R-:W-:Y:S02]  /*0410*/  @!P0 SHF.R.U32.HI R15, RZ, 0x7, R14 ;  /* 0x00000007ff0f8819 */ /* 0x000fe4000001160e */
[----:B0-----:R-:W-:-:S05]  /*0420*/  @!P0 IMAD.WIDE.U32 R8, R11, 0x10, R8 ;  /* 0x000000100b088825 */ /* 0x001fca00078e0008 */
[----:B------:R-:W-:Y:S01]  /*0430*/  BAR.SYNC.DEFER_BLOCKING 0x0 ;  /* 0x0000000000007b1d */ /* 0x000fe20000010000 */
[----:B-1----:R-:W-:-:S05]  /*0440*/  @!P0 IMAD.WIDE.U32 R12, R15, 0x10, R12 ;  /* 0x000000100f0c8825 */ /* 0x002fca00078e000c */
[----:B------:R-:W2:Y:S04]  /*0450*/  @!P0 LDG.E.128 R8, desc[UR10][R8.64] ;  /* 0x0000000a08088981 */ /* 0x000ea8000c1e1d00 */
[----:B------:R-:W3:Y:S01]  /*0460*/  @!P0 LDG.E.128 R12, desc[UR10][R12.64] ;  /* 0x0000000a0c0c8981 */ /* 0x000ee2000c1e1d00 */
[----:B------:R-:W-:Y:S01]  /*0470*/  MOV R26, 0x520 ;  /* 0x00000520001a7802 */ /* 0x000fe20000000f00 */
[----:B------:R-:W0:Y:S02]  /*0480*/  S2R R22, SR_LANEID ;  /* 0x0000000000167919 */ /* 0x000e240000000000 */
[----:B0-----:R-:W-:-:S05]  /*0490*/  LOP3.LUT R25, R22, 0x7, RZ, 0xc0, !PT ;  /* 0x0000000716197812 */ /* 0x001fca00078ec0ff */
[C---:B------:R-:W-:Y:S01]  /*04a0*/  IMAD R31, R25.reuse, 0x10, R4 ;  /* 0x00000010191f7824 */ /* 0x040fe200078e0204 */
[----:B------:R-:W-:Y:S01]  /*04b0*/  LEA R25, R25, R6, 0x4 ;  /* 0x0000000619197211 */ /* 0x000fe200078e20ff */
[----:B--2---:R0:W-:Y:S04]  /*04c0*/  @!P0 STS.128 [R16], R8 ;  /* 0x0000000810008388 */ /* 0x0041e80000000c00 */
[----:B---3--:R0:W-:Y:S01]  /*04d0*/  @!P0 STS.128 [R7], R12 ;  /* 0x0000000c07008388 */ /* 0x0081e20000000c00 */
[----:B------:R-:W-:Y:S06]  /*04e0*/  BAR.SYNC.DEFER_BLOCKING 0x0 ;  /* 0x0000000000007b1d */ /* 0x000fec0000010000 */
[----:B------:R-:W1:Y:S04]  /*04f0*/  LDSM.16.M88 R31, [R31] ;  /* 0x000000001f1f783b */ /* 0x000e680000000000 */
        /* <DEDUP_REMOVED lines=46> */
[----:B------:R-:W-:Y:S01]  /*07e0*/  BAR.SYNC.DEFER_BLOCKING 0x0 ;  /* 0x0000000000007b1d */ /* 0x000fe20000010000 */
[----:B------:R-:W-:Y:S01]  /*07f0*/  UIADD3 UR7, UPT, UPT, UR7, 0x4, URZ ;  /* 0x0000000407077890 */ /* 0x000fe2000fffe0ff */
[----:B------:R-:W-:Y:S01]  /*0800*/  VIADD R18, R18, 0x200 ;  /* 0x0000020012127836 */ /* 0x000fe20000000000 */
[----:B------:R-:W-:Y:S01]  /*0810*/  UIADD3 UR8, UPT, UPT, UR8, 0x200, URZ ;  /* 0x0000020008087890 */ /* 0x000fe2000fffe0ff */
[----:B------:R-:W-:Y:S01]  /*0820*/  VIADD R19, R19, 0x200 ;  /* 0x0000020013137836 */ /* 0x000fe20000000000 */
[----:B------:R-:W-:-:S09]  /*0830*/  UISETP.NE.AND UP0, UPT, UR7, URZ, UPT ;  /* 0x000000ff0700728c */ /* 0x000fd2000bf05270 */
[----:B------:R-:W-:Y:S05]  /*0840*/  BRA.U UP0, `(.L_x_2) ;  /* 0xfffffff9008c7547 */ /* 0x000fea000b83ffff */
[----:B------:R-:W-:-:S12]  /*0850*/  UIADD3 UR4, UPT, UPT, UR8, -0x100, URZ ;  /* 0xffffff0008047890 */ /* 0x000fd8000fffe0ff */
.L_x_1:
[----:B------:R-:W-:-:S09]  /*0860*/  UISETP.NE.AND UP0, UPT, UR6, URZ, UPT ;  /* 0x000000ff0600728c */ /* 0x000fd2000bf05270 */
[----:B------:R-:W-:Y:S05]  /*0870*/  BRA.U !UP0, `(.L_x_3) ;  /* 0x0000000108747547 */ /* 0x000fea000b800000 */
[----:B------:R-:W-:Y:S01]  /*0880*/  VIADD R20, R20, UR4 ;  /* 0x0000000414147c36 */ /* 0x000fe20008000000 */
[----:B------:R-:W-:Y:S01]  /*0890*/  IADD3 R21, PT, PT, R21, UR4, RZ ;  /* 0x0000000415157c10 */ /* 0x000fe2000fffe0ff */
[----:B------:R-:W-:-:S12]  /*08a0*/  UIADD3 UR6, UPT, UPT, -UR6, URZ, URZ ;  /* 0x000000ff06067290 */ /* 0x000fd8000fffe1ff */
.L_x_4:
        /* <DEDUP_REMOVED lines=10> */
[----:B0-----:R-:W-:-:S05]  /*0950*/  LOP3.LUT R19, R18, 0x7, RZ, 0xc0, !PT ;  /* 0x0000000712137812 */ /* 0x001fca00078ec0ff */
[C---:B------:R-:W-:Y:S02]  /*0960*/  IMAD R31, R19.reuse, 0x10, R4 ;  /* 0x00000010131f7824 */ /* 0x040fe400078e0204 */
[----:B------:R-:W-:Y:S01]  /*0970*/  IMAD R19, R19, 0x10, R6 ;  /* 0x0000001013137824 */ /* 0x000fe200078e0206 */
[----:B------:R-:W-:Y:S01]  /*0980*/  UIADD3 UR6, UPT, UPT, UR6, 0x1, URZ ;  /* 0x0000000106067890 */ /* 0x000fe2000fffe0ff */
[----:B------:R-:W-:-:S03]  /*0990*/  MOV R26, 0xa10 ;  /* 0x00000a10001a7802 */ /* 0x000fc60000000f00 */
[----:B------:R-:W-:Y:S01]  /*09a0*/  UISETP.NE.AND UP0, UPT, UR6, URZ, UPT ;  /* 0x000000ff0600728c */ /* 0x000fe2000bf05270 */
[----:B--2---:R0:W-:Y:S04]  /*09b0*/  @!P0 STS.128 [R16], R8 ;  /* 0x0000000810008388 */ /* 0x0041e80000000c00 */
[----:B---3--:R0:W-:Y:S01]  /*09c0*/  @!P0 STS.128 [R7], R12 ;  /* 0x0000000c07008388 */ /* 0x0081e20000000c00 */
[----:B------:R-:W-:Y:S06]  /*09d0*/  BAR.SYNC.DEFER_BLOCKING 0x0 ;  /* 0x0000000000007b1d */ /* 0x000fec0000010000 */
[----:B------:R-:W1:Y:S04]  /*09e0*/  LDSM.16.M88 R31, [R31] ;  /* 0x000000001f1f783b */ /* 0x000e680000000000 */
[----:B------:R0:W2:Y:S02]  /*09f0*/  LDSM.16.M88 R25, [R19] ;  /* 0x000000001319783b */ /* 0x0000a40000000000 */
[----:B012---:R-:W-:Y:S05]  /*0a00*/  CALL.REL.NOINC `($__internal_1_$__cuda_sm_10x_mma_bit_internal_xor_m8n8k128) ;  /* 0x0000000400287944 */ /* 0x007fea0003c00000 */
[----:B------:R-:W-:Y:S01]  /*0a10*/  BAR.SYNC.DEFER_BLOCKING 0x0 ;  /* 0x0000000000007b1d */ /* 0x000fe20000010000 */
[----:B------:R-:W-:Y:S01]  /*0a20*/  VIADD R20, R20, 0x80 ;  /* 0x0000008014147836 */ /* 0x000fe20000000000 */
[----:B------:R-:W-:-:S04]  /*0a30*/  IADD3 R21, PT, PT, R21, 0x80, RZ ;  /* 0x0000008015157810 */ /* 0x000fc80007ffe0ff */
[----:B------:R-:W-:Y:S05]  /*0a40*/  BRA.U UP0, `(.L_x_4) ;  /* 0xfffffffd00987547 */ /* 0x000fea000b83ffff */
.L_x_3:
[----:B------:R-:W-:Y:S02]  /*0a50*/  IMAD.SHL.U32 R23, R23, 0x2, RZ ;  /* 0x0000000217177824 */ /* 0x000fe400078e00ff */
[----:B------:R-:W-:-:S07]  /*0a60*/  IMAD.SHL.U32 R28, R28, 0x2, RZ ;  /* 0x000000021c1c7824 */ /* 0x000fce00078e00ff */
.L_x_0:
[----:B------:R-:W0:Y:S01]  /*0a70*/  S2R R4, SR_LANEID ;  /* 0x0000000000047919 */ /* 0x000e220000000000 */
[----:B------:R-:W3:Y:S01]  /*0a80*/  LDCU UR5, c[0x0][0x3a0] ;  /* 0x00007400ff0577ac */ /* 0x000ee20008000800 */
[----:B------:R-:W5:Y:S01]  /*0a90*/  LDC.64 R6, c[0x0][0x390] ;  /* 0x0000e400ff067b82 */ /* 0x000f620000000a00 */
[----:B-12---:R-:W-:Y:S01]  /*0aa0*/  LEA R3, R2, R3, 0x2 ;  /* 0x0000000302037211 */ /* 0x006fe200078e10ff */
[----:B----4-:R-:W-:-:S04]  /*0ab0*/  IMAD R0, R5, 0x4, R0 ;  /* 0x0000000405007824 */ /* 0x010fc800078e0200 */
[----:B------:R-:W-:Y:S02]  /*0ac0*/  IMAD.SHL.U32 R0, R0, 0x8, RZ ;  /* 0x0000000800007824 */ /* 0x000fe400078e00ff */
[----:B------:R-:W1:Y:S01]  /*0ad0*/  LDC R8, c[0x0][0x39c] ;  /* 0x0000e700ff087b82 */ /* 0x000e620000000800 */
[----:B------:R-:W-:Y:S01]  /*0ae0*/  IMAD.SHL.U32 R3, R3, 0x8, RZ ;  /* 0x0000000803037824 */ /* 0x000fe200078e00ff */
[----:B---3--:R-:W-:-:S03]  /*0af0*/  USHF.R.U32.HI UR4, URZ, 0x1, UR5 ;  /* 0x00000001ff047899 */ /* 0x008fc60008011605 */
[----:B------:R-:W-:Y:S02]  /*0b00*/  IMAD R9, R0, UR5, R3 ;  /* 0x0000000500097c24 */ /* 0x000fe4000f8e0203 */
[----:B------:R-:W-:Y:S01]  /*0b10*/  IMAD.MOV.U32 R3, RZ, RZ, RZ ;  /* 0x000000ffff037224 */ /* 0x000fe200078e00ff */
[----:B0-----:R-:W-:Y:S02]  /*0b20*/  LOP3.LUT R2, R4, 0x3, RZ, 0xc0, !PT ;  /* 0x0000000304027812 */ /* 0x001fe400078ec0ff */
[----:B------:R-:W-:-:S05]  /*0b30*/  SHF.R.U32.HI R5, RZ, 0x2, R4 ;  /* 0x00000002ff057819 */ /* 0x000fca0000011604 */
[----:B------:R-:W-:-:S04]  /*0b40*/  IMAD.WIDE.U32 R4, R5, UR4, R2 ;  /* 0x0000000405047c25 */ /* 0x000fc8000f8e0002 */
[----:B-----5:R-:W-:Y:S01]  /*0b50*/  IMAD.WIDE R2, R9, 0x4, R6 ;  /* 0x0000000409027825 */ /* 0x020fe200078e0206 */
[----:B-1----:R-:W-:-:S03]  /*0b60*/  LEA R6, R8, -R23, 0x7 ;  /* 0x8000001708067211 */ /* 0x002fc600078e38ff */
[----:B------:R-:W-:Y:S01]  /*0b70*/  IMAD R7, R8, 0x80, -R28 ;  /* 0x0000008008077824 */ /* 0x000fe200078e0a1c */
[----:B------:R-:W-:-:S04]  /*0b80*/  LEA R2, P0, R4, R2, 0x3 ;  /* 0x0000000204027211 */ /* 0x000fc800078018ff */
[----:B------:R-:W-:-:S05]  /*0b90*/  LEA.HI.X R3, R4, R3, R5, 0x3, P0 ;  /* 0x0000000304037211 */ /* 0x000fca00000f1c05 */
[----:B------:R-:W-:Y:S01]  /*0ba0*/  STG.E.64 desc[UR10][R2.64], R6 ;  /* 0x0000000602007986 */ /* 0x000fe2000c101b0a */
[----:B------:R-:W-:Y:S05]  /*0bb0*/  EXIT ;  /* 0x000000000000794d */ /* 0x000fea0003800000 */
        .weak           $__internal_0_$__cuda_sm_10x_mma_bit_internal_and_m8n8k128
        .type           $__internal_0_$__cuda_sm_10x_mma_bit_internal_and_m8n8k128,@function
        .size           $__internal_0_$__cuda_sm_10x_mma_bit_internal_and_m8n8k128,($__internal_1_$__cuda_sm_10x_mma_bit_internal_xor_m8n8k128 - $__internal_0_$__cuda_sm_10x_mma_bit_internal_and_m8n8k128)
$__internal_0_$__cuda_sm_10x_mma_bit_internal_and_m8n8k128:
[----:B------:R-:W-:Y:S02]  /*0bc0*/  LOP3.LUT R8, R31, 0x88888888, RZ, 0xc0, !PT ;  /* 0x888888881f087812 */ /* 0x000fe400078ec0ff */
[----:B------:R-:W-:Y:S02]  /*0bd0*/  CS2R R14, SRZ ;  /* 0x00000000000e7805 */ /* 0x000fe4000001ff00 */
[----:B------:R-:W-:Y:S02]  /*0be0*/  SHF.R.U32.HI R34, RZ, 0x3, R8 ;  /* 0x00000003ff227819 */ /* 0x000fe40000011608 */
[----:B------:R-:W-:-:S03]  /*0bf0*/  LOP3.LUT R8, R30, 0x88888888, RZ, 0xc0, !PT ;  /* 0x888888881e087812 */ /* 0x000fc600078ec0ff */
[----:B------:R-:W0:Y:S01]  /*0c00*/  MOVM.U4TO8.M832 R10, R34 ;  /* 0x00000000220a723a */ /* 0x000e220000004800 */
[----:B------:R-:W-:-:S06]  /*0c10*/  SHF.R.U32.HI R32, RZ, 0x3, R8 ;  /* 0x00000003ff207819 */ /* 0x000fcc0000011608 */
[----:B------:R-:W1:Y:S01]  /*0c20*/  MOVM.U4TO8.M832 R32, R32 ;  /* 0x000000002020723a */ /* 0x000e620000004800 */
[----:B0-----:R-:W-:Y:S01]  /*0c30*/  IMAD.MOV.U32 R8, RZ, RZ, R10 ;  /* 0x000000ffff087224 */ /* 0x001fe200078e000a */
[----:B------:R-:W-:Y:S01]  /*0c40*/  MOV R10, R11 ;  /* 0x0000000b000a7202 */ /* 0x000fe20000000f00 */
[----:B------:R-:W-:Y:S02]  /*0c50*/  IMAD.MOV.U32 R9, RZ, RZ, R11 ;  /* 0x000000ffff097224 */ /* 0x000fe400078e000b */
[----:B------:R-:W-:-:S07]  /*0c60*/  IMAD.MOV.U32 R11, RZ, RZ, RZ ;  /* 0x000000ffff0b7224 */ /* 0x000fce00078e00ff */
[----:B-1----:R-:W-:Y:S01]  /*0c70*/  IMMA.16832.U8.U8 R8, R8.ROW, R32.COL, R12 ;  /* 0x0000002008087237 */ /* 0x002fe20000400c0c */
[----:B------:R-:W-:-:S04]  /*0c80*/  LOP3.LUT R12, R31, 0x44444444, RZ, 0xc0, !PT ;  /* 0x444444441f0c7812 */ /* 0x000fc800078ec0ff */
[----:B------:R-:W-:-:S05]  /*0c90*/  SHF.R.U32.HI R34, RZ, 0x2, R12 ;  /* 0x00000002ff227819 */ /* 0x000fca000001160c */
[----:B------:R-:W0:Y:S02]  /*0ca0*/  MOVM.U4TO8.M832 R14, R34 ;  /* 0x00000000220e723a */ /* 0x000e240000004800 */
[----:B0-----:R-:W-:Y:S01]  /*0cb0*/  IMAD.MOV.U32 R12, RZ, RZ, R14 ;  /* 0x000000ffff0c7224 */ /* 0x001fe200078e000e */
[----:B------:R-:W-:Y:S01]  /*0cc0*/  MOV R14, R15 ;  /* 0x0000000f000e7202 */ /* 0x000fe20000000f00 */
[----:B------:R-:W-:Y:S01]  /*0cd0*/  IMAD.MOV.U32 R13, RZ, RZ, R15 ;  /* 0x000000ffff0d7224 */ /* 0x000fe200078e000f */
[----:B------:R-:W-:-:S04]  /*0ce0*/  LOP3.LUT R15, R30, 0x44444444, RZ, 0xc0, !PT ;  /* 0x444444441e0f7812 */ /* 0x000fc800078ec0ff */
[----:B------:R-:W-:Y:S01]  /*0cf0*/  SHF.R.U32.HI R32, RZ, 0x2, R15 ;  /* 0x00000002ff207819 */ /* 0x000fe2000001160f */
[----:B------:R-:W-:-:S05]  /*0d00*/  IMAD.MOV.U32 R15, RZ, RZ, RZ ;  /* 0x000000ffff0f7224 */ /* 0x000fca00078e00ff */
[----:B------:R-:W0:Y:S02]  /*0d10*/  MOVM.U4TO8.M832 R32, R32 ;  /* 0x000000002020723a */ /* 0x000e240000004800 */
[----:B0-----:R-:W-:Y:S01]  /*0d20*/  IMMA.16832.U8.U8 R8, R12.ROW, R32.COL, R8 ;  /* 0x000000200c087237 */ /* 0x001fe20000400c08 */
[----:B------:R-:W-:-:S04]  /*0d30*/  LOP3.LUT R12, R31, 0x22222222, RZ, 0xc0, !PT ;  /* 0x222222221f0c7812 */ /* 0x000fc800078ec0ff */
[----:B------:R-:W-:-:S05]  /*0d40*/  SHF.R.U32.HI R35, RZ, 0x1, R12 ;  /* 0x00000001ff237819 */ /* 0x000fca000001160c */
[----:B------:R-:W0:Y:S02]  /*0d50*/  MOVM.U4TO8.M832 R14, R35 ;  /* 0x00000000230e723a */ /* 0x000e240000004800 */
[----:B0-----:R-:W-:Y:S01]  /*0d60*/  IMAD.MOV.U32 R12, RZ, RZ, R14 ;  /* 0x000000ffff0c7224 */ /* 0x001fe200078e000e */
[----:B------:R-:W-:Y:S01]  /*0d70*/  MOV R14, R15 ;  /* 0x0000000f000e7202 */ /* 0x000fe20000000f00 */
[----:B------:R-:W-:Y:S01]  /*0d80*/  IMAD.MOV.U32 R13, RZ, RZ, R15 ;  /* 0x000000ffff0d7224 */ /* 0x000fe200078e000f */
[C---:B------:R-:W-:Y:S02]  /*0d90*/  LOP3.LUT R15, R30.reuse, 0x22222222, RZ, 0xc0, !PT ;  /* 0x222222221e0f7812 */ /* 0x040fe400078ec0ff */
[----:B------:R-:W-:Y:S02]  /*0da0*/  LOP3.LUT R30, R30, 0x11111111, RZ, 0xc0, !PT ;  /* 0x111111111e1e7812 */ /* 0x000fe400078ec0ff */
[----:B------:R-:W-:Y:S01]  /*0db0*/  SHF.R.U32.HI R33, RZ, 0x1, R15 ;  /* 0x00000001ff217819 */ /* 0x000fe2000001160f */
[----:B------:R-:W-:-:S05]  /*0dc0*/  IMAD.MOV.U32 R15, RZ, RZ, RZ ;  /* 0x000000ffff0f7224 */ /* 0x000fca00078e00ff */
[----:B------:R-:W0:Y:S02]  /*0dd0*/  MOVM.U4TO8.M832 R32, R33 ;  /* 0x000000002120723a */ /* 0x000e240000004800 */
[----:B0-----:R-:W-:Y:S01]  /*0de0*/  IMMA.16832.U8.U8 R8, R12.ROW, R32.COL, R8 ;  /* 0x000000200c087237 */ /* 0x001fe20000400c08 */
[----:B------:R-:W-:Y:S02]  /*0df0*/  LOP3.LUT R32, R31, 0x11111111, RZ, 0xc0, !PT ;  /* 0x111111111f207812 */ /* 0x000fe400078ec0ff */
[----:B------:R-:W-:Y:S04]  /*0e00*/  MOVM.U4TO8.M832 R30, R30 ;  /* 0x000000001e1e723a */ /* 0x000fe80000004800 */
[----:B------:R-:W0:Y:S02]  /*0e10*/  MOVM.U4TO8.M832 R14, R32 ;  /* 0x00000000200e723a */ /* 0x000e240000004800 */
[----:B0-----:R-:W-:Y:S01]  /*0e20*/  IMAD.MOV.U32 R12, RZ, RZ, R14 ;  /* 0x000000ffff0c7224 */ /* 0x001fe200078e000e */
[----:B------:R-:W-:Y:S01]  /*0e30*/  MOV R14, R15 ;  /* 0x0000000f000e7202 */ /* 0x000fe20000000f00 */
[----:B------:R-:W-:-:S02]  /*0e40*/  IMAD.MOV.U32 R13, RZ, RZ, R15 ;  /* 0x000000ffff0d7224 */ /* 0x000fc400078e000f */
[----:B------:R-:W-:-:S07]  /*0e50*/  IMAD.MOV.U32 R15, RZ, RZ, RZ ;  /* 0x000000ffff0f7224 */ /* 0x000fce00078e00ff */
[----:B------:R-:W-:-:S15]  /*0e60*/  IMMA.16832.U8.U8 R8, R12.ROW, R30.COL, R8 ;  /* 0x0000001e0c087237 */ /* 0x000fde0000400c08 */
[----:B------:R-:W-:-:S02]  /*0e70*/  NOP ;  /* 0x0000000000007918 */ /* 0x000fc40000000000 */
[----:B------:R-:W-:Y:S02]  /*0e80*/  IMAD.MOV.U32 R10, RZ, RZ, R24 ;  /* 0x000000ffff0a7224 */ /* 0x000fe400078e0018 */
[----:B------:R-:W-:-:S04]  /*0e90*/  IMAD.MOV.U32 R11, RZ, RZ, 0x0 ;  /* 0x00000000ff0b7424 */ /* 0x000fc800078e00ff */
[----:B------:R-:W-:Y:S05]  /*0ea0*/  RET.REL.NODEC R10 `(_Z9BMM_SHMEMPjS_Piiii) ;  /* 0xfffffff00a547950 */ /* 0x000fea0003c3ffff */
        .weak           $__internal_1_$__cuda_sm_10x_mma_bit_internal_xor_m8n8k128
        .type           $__internal_1_$__cuda_sm_10x_mma_bit_internal_xor_m8n8k128,@function
        .size           $__internal_1_$__cuda_sm_10x_mma_bit_internal_xor_m8n8k128,(.L_x_13 - $__internal_1_$__cuda_sm_10x_mma_bit_internal_xor_m8n8k128)
$__internal_1_$__cuda_sm_10x_mma_bit_internal_xor_m8n8k128:
[----:B------:R-:W-:Y:S01]  /*0eb0*/  UMOV UR4, URZ ;  /* 0x000000ff00047c82 */ /* 0x000fe20008000000 */
[----:B------:R-:W-:Y:S01]  /*0ec0*/  UMOV UR5, URZ ;  /* 0x000000ff00057c82 */ /* 0x000fe20008000000 */
[----:B------:R-:W-:Y:S01]  /*0ed0*/  LOP3.LUT R22, RZ, R31, RZ, 0x33, !PT ;  /* 0x0000001fff167212 */ /* 0x000fe200078e33ff */
[----:B------:R-:W-:Y:S01]  /*0ee0*/  IMAD.U32 R13, RZ, RZ, UR5 ;  /* 0x00000005ff0d7e24 */ /* 0x000fe2000f8e00ff */
[----:B------:R-:W-:Y:S02]  /*0ef0*/  LOP3.LUT R30, RZ, R25, RZ, 0x33, !PT ;  /* 0x00000019ff1e7212 */ /* 0x000fe400078e33ff */
[----:B------:R-:W-:Y:S02]  /*0f00*/  MOV R12, UR4 ;  /* 0x00000004000c7c02 */ /* 0x000fe40008000f00 */
[----:B------:R-:W-:-:S07]  /*0f10*/  MOV R24, 0xf30 ;  /* 0x00000f3000187802 */ /* 0x000fce0000000f00 */
[----:B------:R-:W-:Y:S05]  /*0f20*/  CALL.REL.NOINC `($__internal_0_$__cuda_sm_10x_mma_bit_internal_and_m8n8k128) ;  /* 0xfffffffc00247944 */ /* 0x000fea0003c3ffff */
[----:B------:R-:W-:Y:S01]  /*0f30*/  IMAD.MOV.U32 R29, RZ, RZ, R8 ;  /* 0x000000ffff1d7224 */ /* 0x000fe200078e0008 */
[----:B------:R-:W-:Y:S01]  /*0f40*/  MOV R31, R22 ;  /* 0x00000016001f7202 */ /* 0x000fe20000000f00 */
[----:B------:R-:W-:Y:S01]  /*0f50*/  IMAD.MOV.U32 R27, RZ, RZ, R9 ;  /* 0x000000ffff1b7224 */ /* 0x000fe200078e0009 */
[----:B------:R-:W-:Y:S01]  /*0f60*/  CS2R R12, SRZ ;  /* 0x00000000000c7805 */ /* 0x000fe2000001ff00 */
[----:B------:R-:W-:Y:S01]  /*0f70*/  IMAD.MOV.U32 R30, RZ, RZ, R25 ;  /* 0x000000ffff1e7224 */ /* 0x000fe200078e0019 */
[----:B------:R-:W-:-:S07]  /*0f80*/  MOV R24, 0xfa0 ;  /* 0x00000fa000187802 */ /* 0x000fce0000000f00 */
[----:B------:R-:W-:Y:S05]  /*0f90*/  CALL.REL.NOINC `($__internal_0_$__cuda_sm_10x_mma_bit_internal_and_m8n8k128) ;  /* 0xfffffffc00087944 */ /* 0x000fea0003c3ffff */
[----:B------:R-:W-:Y:S01]  /*0fa0*/  IADD3 R28, PT, PT, R28, R27, R9 ;  /* 0x0000001b1c1c7210 */ /* 0x000fe20007ffe009 */
[----:B------:R-:W-:Y:S01]  /*0fb0*/  IMAD.MOV.U32 R27, RZ, RZ, 0x0 ;  /* 0x00000000ff1b7424 */ /* 0x000fe200078e00ff */
[----:B------:R-:W-:-:S03]  /*0fc0*/  IADD3 R23, PT, PT, R23, R29, R8 ;  /* 0x0000001d17177210 */ /* 0x000fc60007ffe008 */
[----:B------:R-:W-:Y:S05]  /*0fd0*/  RET.REL.NODEC R26 `(_Z9BMM_SHMEMPjS_Piiii) ;  /* 0xfffffff01a087950 */ /* 0x000fea0003c3ffff */
.L_x_5:
[----:B------:R-:W-:-:S00]  /*0fe0*/  BRA `(.L_x_5) ;  /* 0xfffffffc00fc7947 */ /* 0x000fc0000383ffff */
[----:B------:R-:W-:-:S00]  /*0ff0*/  NOP ;  /* 0x0000000000007918 */ /* 0x000fc00000000000 */
        /* <DEDUP_REMOVED lines=8> */
.L_x_13:


//--------------------- .text._Z3BMMPjS_Piiii     --------------------------
	.section	.text._Z3BMMPjS_Piiii,"ax",@progbits
	.align	128
        .global         _Z3BMMPjS_Piiii
        .type           _Z3BMMPjS_Piiii,@function
        .size           _Z3BMMPjS_Piiii,(.L_x_15 - _Z3BMMPjS_Piiii)
        .other          _Z3BMMPjS_Piiii,@"STO_CUDA_ENTRY STV_DEFAULT"
_Z3BMMPjS_Piiii:
.text._Z3BMMPjS_Piiii:
[----:B------:R-:W-:Y:S01]  /*0000*/  LDC R1, c[0x0][0x37c] ;  /* 0x0000df00ff017b82 */ /* 0x000fe20000000800 */
[----:B------:R-:W0:Y:S01]  /*0010*/  S2R R3, SR_TID.Y ;  /* 0x0000000000037919 */ /* 0x000e220000002200 */
[----:B------:R-:W1:Y:S06]  /*0020*/  LDCU UR6, c[0x0][0x39c] ;  /* 0x00007380ff0677ac */ /* 0x000e6c0008000800 */
[----:B------:R-:W0:Y:S01]  /*0030*/  S2UR UR5, SR_CTAID.X ;  /* 0x00000000000579c3 */ /* 0x000e220000002500 */
[----:B------:R-:W-:Y:S02]  /*0040*/  IMAD.MOV.U32 R0, RZ, RZ, RZ ;  /* 0x000000ffff007224 */ /* 0x000fe400078e00ff */
[----:B------:R-:W-:Y:S01]  /*0050*/  IMAD.MOV.U32 R6, RZ, RZ, RZ ;  /* 0x000000ffff067224 */ /* 0x000fe200078e00ff */
[----:B------:R-:W2:Y:S04]  /*0060*/  LDCU.64 UR10, c[0x0][0x358] ;  /* 0x00006b00ff0a77ac */ /* 0x000ea80008000a00 */
[----:B------:R-:W0:Y:S08]  /*0070*/  LDC R16, c[0x0][0x364] ;  /* 0x0000d900ff107b82 */ /* 0x000e300000000800 */
[----:B------:R-:W3:Y:S01]  /*0080*/  S2UR UR15, SR_CTAID.Y ;  /* 0x00000000000f79c3 */ /* 0x000ee20000002600 */
[----:B-1----:R-:W-:-:S02]  /*0090*/  UISETP.GE.AND UP0, UPT, UR6, 0x80, UPT ;  /* 0x000000800600788c */ /* 0x002fc4000bf06270 */
[----:B------:R-:W-:-:S04]  /*00a0*/  USHF.R.S32.HI UR4, URZ, 0x1f, UR6 ;  /* 0x0000001fff047899 */ /* 0x000fc80008011406 */
[----:B------:R-:W-:Y:S01]  /*00b0*/  ULEA.HI UR4, UR4, UR6, URZ, 0x7 ;  /* 0x0000000604047291 */ /* 0x000fe2000f8f38ff */
[----:B0-----:R-:W-:Y:S02]  /*00c0*/  IMAD R16, R16, UR5, R3 ;  /* 0x0000000510107c24 */ /* 0x001fe4000f8e0203 */
[----:B--23--:R-:W-:Y:S09]  /*00d0*/  BRA.U !UP0, `(.L_x_6) ;  /* 0x0000000508a07547 */ /* 0x00cff2000b800000 */
[----:B------:R-:W-:Y:S01]  /*00e0*/  USHF.R.S32.HI UR5, URZ, 0x7, UR4 ;  /* 0x00000007ff057899 */ /* 0x000fe20008011404 */
[----:B------:R-:W-:Y:S01]  /*00f0*/  IMAD.MOV.U32 R0, RZ, RZ, RZ ;  /* 0x000000ffff007224 */ /* 0x000fe200078e00ff */
[----:B------:R-:W-:Y:S01]  /*0100*/  UIMAD UR4, UR15, UR6, URZ ;  /* 0x000000060f0472a4 */ /* 0x000fe2000f8e02ff */
[----:B------:R-:W-:Y:S01]  /*0110*/  IMAD.MOV.U32 R5, RZ, RZ, RZ ;  /* 0x000000ffff057224 */ /* 0x000fe200078e00ff */
[----:B------:R-:W-:Y:S02]  /*0120*/  UIADD3 UR6, UPT, UPT, UR5, -0x1, URZ ;  /* 0xffffffff05067890 */ /* 0x000fe4000fffe0ff */
[----:B------:R-:W-:Y:S02]  /*0130*/  USHF.L.U32 UR8, UR4, 0x3, URZ ;  /* 0x0000000304087899 */ /* 0x000fe400080006ff */
[----:B------:R-:W-:Y:S02]  /*0140*/  UISETP.GE.U32.AND UP0, UPT, UR6, 0x3, UPT ;  /* 0x000000030600788c */ /* 0x000fe4000bf06070 */
[----:B------:R-:W-:Y:S01]  /*0150*/  ULOP3.LUT UR9, UR5, 0x3, URZ, 0xc0, !UPT ;  /* 0x0000000305097892 */ /* 0x000fe2000f8ec0ff */
[----:B------:R-:W-:-:S06]  /*0160*/  UMOV UR4, URZ ;  /* 0x000000ff00047c82 */ /* 0x000fcc0008000000 */
[----:B------:R-:W-:Y:S05]  /*0170*/  BRA.U !UP0, `(.L_x_7) ;  /* 0x00000005080c7547 */ /* 0x000fea000b800000 */
[----:B------:R-:W-:Y:S01]  /*0180*/  ULOP3.LUT UR4, UR5, 0xfffffc, URZ, 0xc0, !UPT ;  /* 0x00fffffc05047892 */ /* 0x000fe2000f8ec0ff */
[----:B------:R-:W-:Y:S01]  /*0190*/  IMAD.MOV.U32 R0, RZ, RZ, RZ ;  /* 0x000000ffff007224 */ /* 0x000fe200078e00ff */
[----:B------:R-:W0:Y:S01]  /*01a0*/  LDCU UR18, c[0x0][0x39c] ;  /* 0x00007380ff1277ac */ /* 0x000e220008000800 */
[----:B------:R-:W1:Y:S01]  /*01b0*/  LDCU.64 UR16, c[0x0][0x388] ;  /* 0x00007100ff1077ac */ /* 0x000e620008000a00 */
[----:B------:R-:W-:Y:S02]  /*01c0*/  UIADD3 UR13, UPT, UPT, UR8, 0x100, URZ ;  /* 0x00000100080d7890 */ /* 0x000fe4000fffe0ff */
[----:B------:R-:W-:-:S12]  /*01d0*/  UIADD3 UR12, UPT, UPT, -UR4, URZ, URZ ;  /* 0x000000ff040c7290 */ /* 0x000fd8000fffe1ff */
.L_x_8:
[----:B------:R-:W2:Y:S01]  /*01e0*/  S2R R7, SR_LANEID ;  /* 0x0000000000077919 */ /* 0x000ea20000000000 */
[----:B------:R-:W-:Y:S01]  /*01f0*/  UIADD3 UR5, UPT, UPT, UR13, -0x100, URZ ;  /* 0xffffff000d057890 */ /* 0x000fe2000fffe0ff */
[----:B------:R-:W-:Y:S01]  /*0200*/  IMAD.MOV.U32 R3, RZ, RZ, RZ ;  /* 0x000000ffff037224 */ /* 0x000fe200078e00ff */
[----:B0-----:R-:W-:Y:S02]  /*0210*/  USHF.R.U32.HI UR14, URZ, 0x5, UR18 ;  /* 0x00000005ff0e7899 */ /* 0x001fe40008011612 */
[----:B------:R-:W-:-:S04]  /*0220*/  USHF.R.U32.HI UR5, URZ, 0x5, UR5 ;  /* 0x00000005ff057899 */ /* 0x000fc80008011605 */
[----:B-1----:R-:W-:Y:S01]  /*0230*/  UIMAD.WIDE.U32 UR6, UR5, 0x4, UR16 ;  /* 0x00000004050678a5 */ /* 0x002fe2000f8e0010 */
[----:B--2---:R-:W-:Y:S02]  /*0240*/  LOP3.LUT R2, R7, 0x3, RZ, 0xc0, !PT ;  /* 0x0000000307027812 */ /* 0x004fe400078ec0ff */
[----:B------:R-:W-:-:S05]  /*0250*/  SHF.R.U32.HI R7, RZ, 0x2, R7 ;  /* 0x00000002ff077819 */ /* 0x000fca0000011607 */
[----:B------:R-:W-:-:S03]  /*0260*/  IMAD.WIDE.U32 R2, R7, UR14, R2 ;  /* 0x0000000e07027c25 */ /* 0x000fc6000f8e0002 */
[----:B------:R-:W-:-:S04]  /*0270*/  LEA R6, P0, R2, UR6, 0x2 ;  /* 0x0000000602067c11 */ /* 0x000fc8000f8010ff */
[----:B------:R-:W-:-:S05]  /*0280*/  LEA.HI.X R7, R2, UR7, R3, 0x2, P0 ;  /* 0x0000000702077c11 */ /* 0x000fca00080f1403 */
[----:B------:R0:W5:Y:S01]  /*0290*/  LDG.E R18, desc[UR10][R6.64] ;  /* 0x0000000a06127981 */ /* 0x000162000c1e1900 */
[----:B------:R-:W-:Y:S01]  /*02a0*/  IMAD.MOV.U32 R2, RZ, RZ, R0 ;  /* 0x000000ffff027224 */ /* 0x000fe200078e0000 */
[----:B------:R-:W-:-:S07]  /*02b0*/  MOV R0, 0x2d0 ;  /* 0x000002d000007802 */ /* 0x000fce0000000f00 */
[----:B0----5:R-:W-:Y:S05]  /*02c0*/  CALL.REL.NOINC `($__internal_3_$__cuda_sm_10x_mma_bit_internal_xor_m8n8k128) ;  /* 0x00000008001c7944 */ /* 0x021fea0003c00000 */
[----:B------:R-:W0:Y:S01]  /*02d0*/  S2R R0, SR_LANEID ;  /* 0x0000000000007919 */ /* 0x000e220000000000 */
[----:B------:R-:W-:Y:S01]  /*02e0*/  UIADD3 UR5, UPT, UPT, UR13, -0x80, URZ ;  /* 0xffffff800d057890 */ /* 0x000fe2000fffe0ff */
[----:B------:R-:W-:Y:S01]  /*02f0*/  IMAD.MOV.U32 R7, RZ, RZ, RZ ;  /* 0x000000ffff077224 */ /* 0x000fe200078e00ff */
[----:B------:R-:W-:Y:S02]  /*0300*/  USHF.R.U32.HI UR14, URZ, 0x5, UR18 ;  /* 0x00000005ff0e7899 */ /* 0x000fe40008011612 */
[----:B------:R-:W-:-:S04]  /*0310*/  USHF.R.U32.HI UR5, URZ, 0x5, UR5 ;  /* 0x00000005ff057899 */ /* 0x000fc80008011605 */
[----:B------:R-:W-:Y:S01]  /*0320*/  UIMAD.WIDE.U32 UR6, UR5, 0x4, UR16 ;  /* 0x00000004050678a5 */ /* 0x000fe2000f8e0010 */
[----:B0-----:R-:W-:Y:S02]  /*0330*/  LOP3.LUT R6, R0, 0x3, RZ, 0xc0, !PT ;  /* 0x0000000300067812 */ /* 0x001fe400078ec0ff */
[----:B------:R-:W-:-:S05]  /*0340*/  SHF.R.U32.HI R9, RZ, 0x2, R0 ;  /* 0x00000002ff097819 */ /* 0x000fca0000011600 */
[----:B------:R-:W-:-:S03]  /*0350*/  IMAD.WIDE.U32 R8, R9, UR14, R6 ;  /* 0x0000000e09087c25 */ /* 0x000fc6000f8e0006 */
[----:B------:R-:W-:-:S04]  /*0360*/  LEA R6, P0, R8, UR6, 0x2 ;  /* 0x0000000608067c11 */ /* 0x000fc8000f8010ff */
[----:B------:R-:W-:-:S05]  /*0370*/  LEA.HI.X R7, R8, UR7, R9, 0x2, P0 ;  /* 0x0000000708077c11 */ /* 0x000fca00080f1409 */
[----:B------:R0:W5:Y:S01]  /*0380*/  LDG.E R18, desc[UR10][R6.64] ;  /* 0x0000000a06127981 */ /* 0x000162000c1e1900 */
[----:B------:R-:W-:-:S07]  /*0390*/  MOV R0, 0x3b0 ;  /* 0x000003b000007802 */ /* 0x000fce0000000f00 */
[----:B0----5:R-:W-:Y:S05]  /*03a0*/  CALL.REL.NOINC `($__internal_3_$__cuda_sm_10x_mma_bit_internal_xor_m8n8k128) ;  /* 0x0000000400e47944 */ /* 0x021fea0003c00000 */
[----:B------:R-:W0:Y:S01]  /*03b0*/  S2R R0, SR_LANEID ;  /* 0x0000000000007919 */ /* 0x000e220000000000 */
[----:B------:R-:W-:Y:S01]  /*03c0*/  USHF.R.U32.HI UR5, URZ, 0x5, UR18 ;  /* 0x00000005ff057899 */ /* 0x000fe20008011612 */
[----:B------:R-:W-:Y:S01]  /*03d0*/  IMAD.MOV.U32 R7, RZ, RZ, RZ ;  /* 0x000000ffff077224 */ /* 0x000fe200078e00ff */
        /* <DEDUP_REMOVED lines=8> */
[----:B------:R-:W-:Y:S01]  /*0460*/  MOV R0, 0x490 ;  /* 0x0000049000007802 */ /* 0x000fe20000000f00 */
[----:B------:R-:W-:-:S12]  /*0470*/  UIADD3 UR7, UPT, UPT, UR13, 0x80, URZ ;  /* 0x000000800d077890 */ /* 0x000fd8000fffe0ff */
        /* <DEDUP_REMOVED lines=14> */
[----:B------:R-:W-:Y:S01]  /*0560*/  UIADD3 UR12, UPT, UPT, UR12, 0x4, URZ ;  /* 0x000000040c0c7890 */ /* 0x000fe2000fffe0ff */
[----:B------:R-:W-:Y:S01]  /*0570*/  IMAD.MOV.U32 R0, RZ, RZ, R2 ;  /* 0x000000ffff007224 */ /* 0x000fe200078e0002 */
[----:B------:R-:W-:Y:S02]  /*0580*/  UIADD3 UR13, UPT, UPT, UR13, 0x200, URZ ;  /* 0x000002000d0d7890 */ /* 0x000fe4000fffe0ff */
[----:B------:R-:W-:-:S09]  /*0590*/  UISETP.NE.AND UP0, UPT, UR12, URZ, UPT ;  /* 0x000000ff0c00728c */ /* 0x000fd2000bf05270 */
[----:B------:R-:W-:Y:S05]  /*05a0*/  BRA.U UP0, `(.L_x_8) ;  /* 0xfffffffd000c7547 */ /* 0x000fea000b83ffff */
.L_x_7:
[----:B------:R-:W-:-:S09]  /*05b0*/  UISETP.NE.AND UP0, UPT, UR9, URZ, UPT ;  /* 0x000000ff0900728c */ /* 0x000fd2000bf05270 */
[----:B------:R-:W-:Y:S05]  /*05c0*/  BRA.U !UP0, `(.L_x_9) ;  /* 0x00000001085c7547 */ /* 0x000fea000b800000 */
[----:B------:R-:W0:Y:S01]  /*05d0*/  LDCU UR7, c[0x0][0x39c] ;  /* 0x00007380ff0777ac */ /* 0x000e220008000800 */
[----:B------:R-:W1:Y:S01]  /*05e0*/  LDCU.64 UR12, c[0x0][0x388] ;  /* 0x00007100ff0c77ac */ /* 0x000e620008000a00 */
[----:B------:R-:W-:Y:S02]  /*05f0*/  ULEA UR8, UR4, UR8, 0x7 ;  /* 0x0000000804087291 */ /* 0x000fe4000f8e38ff */
[----:B------:R-:W-:-:S12]  /*0600*/  UIADD3 UR9, UPT, UPT, -UR9, URZ, URZ ;  /* 0x000000ff09097290 */ /* 0x000fd8000fffe1ff */
.L_x_10:
[----:B------:R-:W2:Y:S01]  /*0610*/  S2R R3, SR_LANEID ;  /* 0x0000000000037919 */ /* 0x000ea20000000000 */
[----:B0-----:R-:W-:Y:S02]  /*0620*/  USHF.R.U32.HI UR6, URZ, 0x5, UR7 ;  /* 0x00000005ff067899 */ /* 0x001fe40008011607 */
[----:B------:R-:W-:-:S04]  /*0630*/  USHF.R.U32.HI UR4, URZ, 0x5, UR8 ;  /* 0x00000005ff047899 */ /* 0x000fc80008011608 */
[----:B-1----:R-:W-:Y:S01]  /*0640*/  UIMAD.WIDE.U32 UR4, UR4, 0x4, UR12 ;  /* 0x00000004040478a5 */ /* 0x002fe2000f8e000c */
[----:B--2---:R-:W-:Y:S02]  /*0650*/  LOP3.LUT R2, R3, 0x3, RZ, 0xc0, !PT ;  /* 0x0000000303027812 */ /* 0x004fe400078ec0ff */
[----:B------:R-:W-:Y:S01]  /*0660*/  SHF.R.U32.HI R7, RZ, 0x2, R3 ;  /* 0x00000002ff077819 */ /* 0x000fe20000011603 */
[----:B------:R-:W-:-:S04]  /*0670*/  IMAD.MOV.U32 R3, RZ, RZ, RZ ;  /* 0x000000ffff037224 */ /* 0x000fc800078e00ff */
[----:B------:R-:W-:-:S03]  /*0680*/  IMAD.WIDE.U32 R2, R7, UR6, R2 ;  /* 0x0000000607027c25 */ /* 0x000fc6000f8e0002 */
[----:B------:R-:W-:-:S04]  /*0690*/  LEA R6, P0, R2, UR4, 0x2 ;  /* 0x0000000402067c11 */ /* 0x000fc8000f8010ff */
[----:B------:R-:W-:-:S05]  /*06a0*/  LEA.HI.X R7, R2, UR5, R3, 0x2, P0 ;  /* 0x0000000502077c11 */ /* 0x000fca00080f1403 */
[----:B------:R0:W5:Y:S01]  /*06b0*/  LDG.E R18, desc[UR10][R6.64] ;  /* 0x0000000a06127981 */ /* 0x000162000c1e1900 */
[----:B------:R-:W-:Y:S01]  /*06c0*/  UIADD3 UR9, UPT, UPT, UR9, 0x1, URZ ;  /* 0x0000000109097890 */ /* 0x000fe2000fffe0ff */
[----:B------:R-:W-:Y:S01]  /*06d0*/  IMAD.MOV.U32 R2, RZ, RZ, R0 ;  /* 0x000000ffff027224 */ /* 0x000fe200078e0000 */
[----:B------:R-:W-:Y:S02]  /*06e0*/  MOV R0, 0x710 ;  /* 0x0000071000007802 */ /* 0x000fe40000000f00 */
[----:B------:R-:W-:-:S11]  /*06f0*/  UISETP.NE.AND UP0, UPT, UR9, URZ, UPT ;  /* 0x000000ff0900728c */ /* 0x000fd6000bf05270 */
[----:B0----5:R-:W-:Y:S05]  /*0700*/  CALL.REL.NOINC `($__internal_3_$__cuda_sm_10x_mma_bit_internal_xor_m8n8k128) ;  /* 0x00000004000c7944 */ /* 0x021fea0003c00000 */
[----:B------:R-:W-:Y:S01]  /*0710*/  IMAD.MOV.U32 R0, RZ, RZ, R2 ;  /* 0x000000ffff007224 */ /* 0x000fe200078e0002 */
[----:B------:R-:W-:Y:S01]  /*0720*/  UIADD3 UR8, UPT, UPT, UR8, 0x80, URZ ;  /* 0x0000008008087890 */ /* 0x000fe2000fffe0ff */
[----:B------:R-:W-:Y:S11]  /*0730*/  BRA.U UP0, `(.L_x_10) ;  /* 0xfffffffd00b47547 */ /* 0x000ff6000b83ffff */
.L_x_9:
[----:B------:R-:W-:Y:S02]  /*0740*/  IMAD.SHL.U32 R6, R5, 0x2, RZ ;  /* 0x0000000205067824 */ /* 0x000fe400078e00ff */
[----:B------:R-:W-:-:S07]  /*0750*/  IMAD.SHL.U32 R0, R0, 0x2, RZ ;  /* 0x0000000200007824 */ /* 0x000fce00078e00ff */
.L_x_6:
[----:B------:R-:W0:Y:S01]  /*0760*/  S2R R4, SR_LANEID ;  /* 0x0000000000047919 */ /* 0x000e220000000000 */
[----:B------:R-:W1:Y:S01]  /*0770*/  LDC R9, c[0x0][0x3a0] ;  /* 0x0000e800ff097b82 */ /* 0x000e620000000800 */
[----:B------:R-:W2:Y:S01]  /*0780*/  LDCU UR4, c[0x0][0x39c] ;  /* 0x00007380ff0477ac */ /* 0x000ea20008000800 */
[----:B------:R-:W-:-:S06]  /*0790*/  IMAD.MOV.U32 R5, RZ, RZ, RZ ;  /* 0x000000ffff057224 */ /* 0x000fcc00078e00ff */
[----:B------:R-:W3:Y:S01]  /*07a0*/  LDC.64 R2, c[0x0][0x390] ;  /* 0x0000e400ff027b82 */ /* 0x000ee20000000a00 */
[----:B--2---:R-:W-:Y:S01]  /*07b0*/  IADD3 R6, PT, PT, -R6, UR4, RZ ;  /* 0x0000000406067c10 */ /* 0x004fe2000fffe1ff */
[----:B-1----:R-:W-:Y:S01]  /*07c0*/  IMAD R7, R16, R9, UR15 ;  /* 0x0000000f10077e24 */ /* 0x002fe2000f8e0209 */
[----:B------:R-:W-:-:S03]  /*07d0*/  SHF.R.U32.HI R9, RZ, 0x1, R9 ;  /* 0x00000001ff097819 */ /* 0x000fc60000011609 */
[----:B------:R-:W-:Y:S01]  /*07e0*/  IMAD.SHL.U32 R7, R7, 0x8, RZ ;  /* 0x0000000807077824 */ /* 0x000fe200078e00ff */
[----:B0-----:R-:W-:-:S03]  /*07f0*/  SHF.R.U32.HI R8, RZ, 0x2, R4 ;  /* 0x00000002ff087819 */ /* 0x001fc60000011604 */
[----:B---3--:R-:W-:Y:S01]  /*0800*/  IMAD.WIDE R2, R7, 0x4, R2 ;  /* 0x0000000407027825 */ /* 0x008fe200078e0202 */
[----:B------:R-:W-:Y:S02]  /*0810*/  LOP3.LUT R4, R4, 0x3, RZ, 0xc0, !PT ;  /* 0x0000000304047812 */ /* 0x000fe400078ec0ff */
[----:B------:R-:W-:-:S03]  /*0820*/  IADD3 R7, PT, PT, -R0, UR4, RZ ;  /* 0x0000000400077c10 */ /* 0x000fc6000fffe1ff */
[----:B------:R-:W-:-:S03]  /*0830*/  IMAD.WIDE.U32 R4, R8, R9, R4 ;  /* 0x0000000908047225 */ /* 0x000fc600078e0004 */
[----:B------:R-:W-:-:S04]  /*0840*/  LEA R2, P0, R4, R2, 0x3 ;  /* 0x0000000204027211 */ /* 0x000fc800078018ff */
[----:B------:R-:W-:-:S05]  /*0850*/  LEA.HI.X R3, R4, R3, R5, 0x3, P0 ;  /* 0x0000000304037211 */ /* 0x000fca00000f1c05 */
[----:B------:R-:W-:Y:S01]  /*0860*/  STG.E.64 desc[UR10][R2.64], R6 ;  /* 0x0000000602007986 */ /* 0x000fe2000c101b0a */
[----:B------:R-:W-:Y:S05]  /*0870*/  EXIT ;  /* 0x000000000000794d */ /* 0x000fea0003800000 */
        .weak           $__internal_2_$__cuda_sm_10x_mma_bit_internal_and_m8n8k128
        .type           $__internal_2_$__cuda_sm_10x_mma_bit_internal_and_m8n8k128,@function
        .size           $__internal_2_$__cuda_sm_10x_mma_bit_internal_and_m8n8k128,($__internal_3_$__cuda_sm_10x_mma_bit_internal_xor_m8n8k128 - $__internal_2_$__cuda_sm_10x_mma_bit_internal_and_m8n8k128)
$__internal_2_$__cuda_sm_10x_mma_bit_internal_and_m8n8k128:
[----:B------:R-:W-:Y:S02]  /*0880*/  LOP3.LUT R8, R18, 0x88888888, RZ, 0xc0, !PT ;  /* 0x8888888812087812 */ /* 0x000fe400078ec0ff */
[C---:B------:R-:W-:Y:S02]  /*0890*/  LOP3.LUT R14, R17.reuse, 0x44444444, RZ, 0xc0, !PT ;  /* 0x44444444110e7812 */ /* 0x040fe400078ec0ff */
[----:B------:R-:W-:Y:S02]  /*08a0*/  SHF.R.U32.HI R11, RZ, 0x3, R8 ;  /* 0x00000003ff0b7819 */ /* 0x000fe40000011608 */
[----:B------:R-:W-:Y:S02]  /*08b0*/  LOP3.LUT R8, R17, 0x88888888, RZ, 0xc0, !PT ;  /* 0x8888888811087812 */ /* 0x000fe400078ec0ff */
[----:B------:R-:W-:Y:S02]  /*08c0*/  SHF.R.U32.HI R22, RZ, 0x2, R14 ;  /* 0x00000002ff167819 */ /* 0x000fe4000001160e */
[----:B------:R-:W-:Y:S01]  /*08d0*/  CS2R R14, SRZ ;  /* 0x00000000000e7805 */ /* 0x000fe2000001ff00 */
[----:B------:R-:W0:Y:S01]  /*08e0*/  MOVM.U4TO8.M832 R10, R11 ;  /* 0x000000000b0a723a */ /* 0x000e220000004800 */
[----:B------:R-:W-:-:S02]  /*08f0*/  SHF.R.U32.HI R24, RZ, 0x3, R8 ;  /* 0x00000003ff187819 */ /* 0x000fc40000011608 */
[C---:B------:R-:W-:Y:S01]  /*0900*/  LOP3.LUT R8, R18.reuse, 0x44444444, RZ, 0xc0, !PT ;  /* 0x4444444412087812 */ /* 0x040fe200078ec0ff */
[----:B------:R-:W-:Y:S01]  /*0910*/  MOVM.U4TO8.M832 R22, R22 ;  /* 0x000000001616723a */ /* 0x000fe20000004800 */
[C---:B------:R-:W-:Y:S02]  /*0920*/  LOP3.LUT R19, R18.reuse, 0x22222222, RZ, 0xc0, !PT ;  /* 0x2222222212137812 */ /* 0x040fe400078ec0ff */
[----:B------:R-:W-:Y:S01]  /*0930*/  SHF.R.U32.HI R20, RZ, 0x2, R8 ;  /* 0x00000002ff147819 */ /* 0x000fe20000011608 */
[----:B------:R-:W1:Y:S01]  /*0940*/  MOVM.U4TO8.M832 R24, R24 ;  /* 0x000000001818723a */ /* 0x000e620000004800 */
[----:B------:R-:W-:-:S04]  /*0950*/  LOP3.LUT R18, R18, 0x11111111, RZ, 0xc0, !PT ;  /* 0x1111111112127812 */ /* 0x000fc800078ec0ff */
[----:B------:R-:W2:Y:S01]  /*0960*/  MOVM.U4TO8.M832 R20, R20 ;  /* 0x000000001414723a */ /* 0x000ea20000004800 */
[----:B0-----:R-:W-:Y:S02]  /*0970*/  IMAD.MOV.U32 R8, RZ, RZ, R10 ;  /* 0x000000ffff087224 */ /* 0x001fe400078e000a */
[--C-:B------:R-:W-:Y:S02]  /*0980*/  IMAD.MOV.U32 R9, RZ, RZ, R11.reuse ;  /* 0x000000ffff097224 */ /* 0x100fe400078e000b */
[----:B------:R-:W-:Y:S02]  /*0990*/  IMAD.MOV.U32 R10, RZ, RZ, R11 ;  /* 0x000000ffff0a7224 */ /* 0x000fe400078e000b */
[----:B------:R-:W-:-:S07]  /*09a0*/  IMAD.MOV.U32 R11, RZ, RZ, RZ ;  /* 0x000000ffff0b7224 */ /* 0x000fce00078e00ff */
[----:B-1----:R-:W-:Y:S01]  /*09b0*/  IMMA.16832.U8.U8 R8, R8.ROW, R24.COL, R12 ;  /* 0x0000001808087237 */ /* 0x002fe20000400c0c */
[----:B------:R-:W-:Y:S01]  /*09c0*/  SHF.R.U32.HI R24, RZ, 0x1, R19 ;  /* 0x00000001ff187819 */ /* 0x000fe20000011613 */
[--C-:B--2---:R-:W-:Y:S01]  /*09d0*/  IMAD.MOV.U32 R13, RZ, RZ, R21.reuse ;  /* 0x000000ffff0d7224 */ /* 0x104fe200078e0015 */
[C---:B------:R-:W-:Y:S01]  /*09e0*/  LOP3.LUT R12, R17.reuse, 0x22222222, RZ, 0xc0, !PT ;  /* 0x22222222110c7812 */ /* 0x040fe200078ec0ff */
[----:B------:R-:W-:Y:S01]  /*09f0*/  IMAD.MOV.U32 R14, RZ, RZ, R21 ;  /* 0x000000ffff0e7224 */ /* 0x000fe200078e0015 */
[----:B------:R-:W-:Y:S02]  /*0a00*/  MOVM.U4TO8.M832 R18, R18 ;  /* 0x000000001212723a */ /* 0x000fe40000004800 */
[----:B------:R-:W-:Y:S01]  /*0a10*/  SHF.R.U32.HI R26, RZ, 0x1, R12 ;  /* 0x00000001ff1a7819 */ /* 0x000fe2000001160c */
[----:B------:R-:W-:Y:S01]  /*0a20*/  IMAD.MOV.U32 R12, RZ, RZ, R20 ;  /* 0x000000ffff0c7224 */ /* 0x000fe200078e0014 */
[----:B------:R-:W0:Y:S04]  /*0a30*/  MOVM.U4TO8.M832 R24, R24 ;  /* 0x000000001818723a */ /* 0x000e280000004800 */
[----:B------:R-:W1:Y:S07]  /*0a40*/  MOVM.U4TO8.M832 R20, R26 ;  /* 0x000000001a14723a */ /* 0x000e6e0000004800 */
[----:B------:R-:W-:Y:S01]  /*0a50*/  IMMA.16832.U8.U8 R8, R12.ROW, R22.COL, R8 ;  /* 0x000000160c087237 */ /* 0x000fe20000400c08 */
[----:B------:R-:W-:-:S06]  /*0a60*/  LOP3.LUT R22, R17, 0x11111111, RZ, 0xc0, !PT ;  /* 0x1111111111167812 */ /* 0x000fcc00078ec0ff */
[----:B------:R-:W2:Y:S01]  /*0a70*/  MOVM.U4TO8.M832 R22, R22 ;  /* 0x000000001616723a */ /* 0x000ea20000004800 */
[----:B0-----:R-:W-:Y:S02]  /*0a80*/  IMAD.MOV.U32 R12, RZ, RZ, R24 ;  /* 0x000000ffff0c7224 */ /* 0x001fe400078e0018 */
[--C-:B------:R-:W-:Y:S02]  /*0a90*/  IMAD.MOV.U32 R13, RZ, RZ, R25.reuse ;  /* 0x000000ffff0d7224 */ /* 0x100fe400078e0019 */
[----:B------:R-:W-:-:S08]  /*0aa0*/  IMAD.MOV.U32 R14, RZ, RZ, R25 ;  /* 0x000000ffff0e7224 */ /* 0x000fd000078e0019 */
[----:B-1----:R-:W-:Y:S01]  /*0ab0*/  IMMA.16832.U8.U8 R8, R12.ROW, R20.COL, R8 ;  /* 0x000000140c087237 */ /* 0x002fe20000400c08 */
[----:B------:R-:W-:Y:S02]  /*0ac0*/  IMAD.MOV.U32 R12, RZ, RZ, R18 ;  /* 0x000000ffff0c7224 */ /* 0x000fe400078e0012 */
[--C-:B------:R-:W-:Y:S02]  /*0ad0*/  IMAD.MOV.U32 R13, RZ, RZ, R19.reuse ;  /* 0x000000ffff0d7224 */ /* 0x100fe400078e0013 */
[----:B------:R-:W-:-:S15]  /*0ae0*/  IMAD.MOV.U32 R14, RZ, RZ, R19 ;  /* 0x000000ffff0e7224 */ /* 0x000fde00078e0013 */
[----:B--2---:R-:W-:-:S15]  /*0af0*/  IMMA.16832.U8.U8 R8, R12.ROW, R22.COL, R8 ;  /* 0x000000160c087237 */ /* 0x004fde0000400c08 */
[----:B------:R-:W-:-:S02]  /*0b00*/  NOP ;  /* 0x0000000000007918 */ /* 0x000fc40000000000 */
[----:B------:R-:W-:Y:S02]  /*0b10*/  IMAD.MOV.U32 R10, RZ, RZ, R4 ;  /* 0x000000ffff0a7224 */ /* 0x000fe400078e0004 */
[----:B------:R-:W-:-:S04]  /*0b20*/  IMAD.MOV.U32 R11, RZ, RZ, 0x0 ;  /* 0x00000000ff0b7424 */ /* 0x000fc800078e00ff */
[----:B------:R-:W-:Y:S05]  /*0b30*/  RET.REL.NODEC R10 `(_Z3BMMPjS_Piiii) ;  /* 0xfffffff40a307950 */ /* 0x000fea0003c3ffff */
        .weak           $__internal_3_$__cuda_sm_10x_mma_bit_internal_xor_m8n8k128
        .type           $__internal_3_$__cuda_sm_10x_mma_bit_internal_xor_m8n8k128,@function
        .size           $__internal_3_$__cuda_sm_10x_mma_bit_internal_xor_m8n8k128,(.L_x_15 - $__internal_3_$__cuda_sm_10x_mma_bit_internal_xor_m8n8k128)
$__internal_3_$__cuda_sm_10x_mma_bit_internal_xor_m8n8k128:
[----:B------:R-:W-:Y:S01]  /*0b40*/  UMOV UR5, URZ ;  /* 0x000000ff00057c82 */ /* 0x000fe20008000000 */
[----:B------:R-:W-:Y:S01]  /*0b50*/  UMOV UR6, URZ ;  /* 0x000000ff00067c82 */ /* 0x000fe20008000000 */
[----:B------:R-:W-:Y:S01]  /*0b60*/  LOP3.LUT R17, RZ, R17, RZ, 0x33, !PT ;  /* 0x00000011ff117212 */ /* 0x000fe200078e33ff */
[----:B------:R-:W-:Y:S01]  /*0b70*/  IMAD.U32 R12, RZ, RZ, UR5 ;  /* 0x00000005ff0c7e24 */ /* 0x000fe2000f8e00ff */
[----:B------:R-:W-:Y:S01]  /*0b80*/  LOP3.LUT R3, RZ, R18, RZ, 0x33, !PT ;  /* 0x00000012ff037212 */ /* 0x000fe200078e33ff */
[----:B------:R-:W-:Y:S01]  /*0b90*/  IMAD.U32 R13, RZ, RZ, UR6 ;  /* 0x00000006ff0d7e24 */ /* 0x000fe2000f8e00ff */
[----:B------:R-:W-:-:S07]  /*0ba0*/  MOV R4, 0xbc0 ;  /* 0x00000bc000047802 */ /* 0x000fce0000000f00 */
[----:B------:R-:W-:Y:S05]  /*0bb0*/  CALL.REL.NOINC `($__internal_2_$__cuda_sm_10x_mma_bit_internal_and_m8n8k128) ;  /* 0xfffffffc00307944 */ /* 0x000fea0003c3ffff */
[----:B------:R-:W-:Y:S01]  /*0bc0*/  IMAD.MOV.U32 R7, RZ, RZ, R8 ;  /* 0x000000ffff077224 */ /* 0x000fe200078e0008 */
[----:B------:R-:W-:Y:S01]  /*0bd0*/  CS2R R12, SRZ ;  /* 0x00000000000c7805 */ /* 0x000fe2000001ff00 */
[----:B------:R-:W-:Y:S01]  /*0be0*/  IMAD.MOV.U32 R6, RZ, RZ, R9 ;  /* 0x000000ffff067224 */ /* 0x000fe200078e0009 */
[----:B------:R-:W-:Y:S01]  /*0bf0*/  MOV R4, 0xc20 ;  /* 0x00000c2000047802 */ /* 0x000fe20000000f00 */
[----:B------:R-:W-:-:S07]  /*0c00*/  IMAD.MOV.U32 R18, RZ, RZ, R3 ;  /* 0x000000ffff127224 */ /* 0x000fce00078e0003 */
[----:B------:R-:W-:Y:S05]  /*0c10*/  CALL.REL.NOINC `($__internal_2_$__cuda_sm_10x_mma_bit_internal_and_m8n8k128) ;  /* 0xfffffffc00187944 */ /* 0x000fea0003c3ffff */
[----:B------:R-:W-:Y:S01]  /*0c20*/  IADD3 R5, PT, PT, R5, R7, R8 ;  /* 0x0000000705057210 */ /* 0x000fe20007ffe008 */
[----:B------:R-:W-:Y:S01]  /*0c30*/  IMAD.MOV.U32 R7, RZ, RZ, 0x0 ;  /* 0x00000000ff077424 */ /* 0x000fe200078e00ff */
[----:B------:R-:W-:Y:S01]  /*0c40*/  IADD3 R2, PT, PT, R2, R6, R9 ;  /* 0x0000000602027210 */ /* 0x000fe20007ffe009 */
[----:B------:R-:W-:-:S04]  /*0c50*/  IMAD.MOV.U32 R6, RZ, RZ, R0 ;  /* 0x000000ffff067224 */ /* 0x000fc800078e0000 */
[----:B------:R-:W-:Y:S05]  /*0c60*/  RET.REL.NODEC R6 `(_Z3BMMPjS_Piiii) ;  /* 0xfffffff006e47950 */ /* 0x000fea0003c3ffff */
.L_x_11:
        /* <DEDUP_REMOVED lines=9> */
.L_x_15:


//--------------------- .nv.shared._Z9BMM_SHMEMPjS_Piiii --------------------------
	.section	.nv.shared._Z9BMM_SHMEMPjS_Piiii,"aw",@nobits
	.sectionflags	@""
	.align	16
.nv.shared._Z9BMM_SHMEMPjS_Piiii:
	.zero		2048


//--------------------- .nv.shared.reserved.0     --------------------------
	.section	.nv.shared.reserved.0,"aw",@nobits
	.weak		__nv_reservedSMEM_offset_0_alias
	.size		__nv_reservedSMEM_offset_0_alias, 0, 64
	.other		__nv_reservedSMEM_offset_0_alias,@"STO_CUDA_RESERVED_SHARED STV_DEFAULT"
__nv_reservedSMEM_offset_0_alias:
	.zero		0
	.zero		64


//--------------------- .nv.constant0._Z9BMM_SHMEMPjS_Piiii --------------------------
	.section	.nv.constant0._Z9BMM_SHMEMPjS_Piiii,"a",@progbits
	.sectionflags	@""
	.align	4
.nv.constant0._Z9BMM_SHMEMPjS_Piiii:
	.zero		932


//--------------------- .nv.constant0._Z3BMMPjS_Piiii --------------------------
	.section	.nv.constant0._Z3BMMPjS_Piiii,"a",@progbits
	.sectionflags	@""
	.align	4
.nv.constant0._Z3BMMPjS_Piiii:
	.zero		932


//--------------------- SYMBOLS --------------------------

	.type		.nv.reservedSmem.offset0,@object
	.size		.nv.reservedSmem.offset0,0x4
	.type		.nv.reservedSmem.cap,@object
	.size		.nv.reservedSmem.cap,0x4
